	.target	sm_100a

	.elftype	@"ET_EXEC"


//--------------------- .note.nv.tkinfo           --------------------------
	.section	.note.nv.tkinfo,"",@"SHT_NOTE"
	.sectionflags	@"SHF_NOTE_NV_TKINFO"
	.tkinfo
        /*0018*/ 	.word	0x00000002
        /*0030*/ 	.string	""
        /*0030*/ 	.string	"ptxas"
        /*0030*/ 	.string	"Cuda compilation tools, release 13.0, V13.0.88"
        /*0030*/ 	.string	"Build cuda_13.0.r13.0/compiler.36424714_0"
        /*0030*/ 	.string	"-arch sm_100a -m 64 "



//--------------------- .note.nv.cuinfo           --------------------------
	.section	.note.nv.cuinfo,"",@"SHT_NOTE"
	.sectionflags	@"SHF_NOTE_NV_CUINFO"
        /*0018*/ 	.short	0x0002
        /*001a*/ 	.short	0x0064
        /*001c*/ 	.short	0x0082
	.zero		2


//--------------------- .nv.info                  --------------------------
	.section	.nv.info,"",@"SHT_CUDA_INFO"
	.align	4


	//----- nvinfo : EIATTR_REGCOUNT
	.align		4
        /*0000*/ 	.byte	0x04, 0x2f
        /*0002*/ 	.short	(.L_19 - .L_18)
	.align		4
.L_18:
        /*0004*/ 	.word	index@(_ZN7cutlass13device_kernelINS_4gemm6kernel13GemmUniversalIN4cute5tupleIJiiiiEEENS1_10collective13CollectiveMmaINS1_35MainloopSm100TmaUmmaWarpSpecializedILi9ELi2ELi4ENS5_IJNS4_1CILi1EEESB_SB_EEEEENS5_IJNSA_ILi64EEENSA_ILi256EEENSA_ILi32EEEEEENS_6half_tENS5_IJlSB_lEEESI_SJ_NS4_8TiledMMAINS4_8MMA_AtomIJNS4_20SM100_MMA_F16BF16_SSISI_SI_fLi64ELi256ELNS4_4UMMA5MajorE0ELSO_0ELNSN_7ScaleInE0ELSP_0EEEEEENS4_6LayoutISC_NS5_IJNSA_ILi0EEEST_ST_EEEEENS5_IJNS4_10UnderscoreESW_SW_EEEEENS4_13SM90_TMA_LOADENS4_14ComposedLayoutINS4_7SwizzleILi2ELi4ELi3EEENS4_18smem_ptr_flag_bitsILi16EEENSS_INS5_IJNSA_ILi8EEESG_EEENS5_IJSG_SB_EEEEEEEvNS4_8identityESZ_S19_vS1A_EENS_8epilogue10collective18CollectiveEpilogueINS1C_23Sm100TmaWarpSpecializedILi4ELi2ELi32ELb1ELb0EEEJSH_NS5_IJNSS_ISE_SB_EES1H_EEESI_SJ_SI_SJ_NS1C_6fusion15FusionCallbacksIS1G_NS1J_17LinearCombinationISI_fSI_fLNS_15FloatRoundStyleE2EEESH_S1I_JEEENS4_5SM1004TMEM4LOAD26SM100_TMEM_LOAD_16dp256b8xESZ_NS10_INS11_ILi3ELi4ELi3EEES14_NSS_INS5_IJS15_SE_EEENS5_IJSE_SB_EEEEEEENS4_17SM75_U32x4_LDSM_NENS4_14SM90_TMA_STOREES1X_NS4_17SM90_U32x4_STSM_NENS4_39AutoVectorizingCopyWithAssumedAlignmentILi128EEEEEEvvEEEEvNT_6ParamsE)
        /*0008*/ 	.word	0x00000070


	//----- nvinfo : EIATTR_FRAME_SIZE
	.align		4
.L_19:
        /*000c*/ 	.byte	0x04, 0x11
        /*000e*/ 	.short	(.L_21 - .L_20)
	.align		4
.L_20:
        /*0010*/ 	.word	index@($__internal_2_$__cuda_sm10x_tcgen05_guardrail_trap_unallocated_columns_being_dealloced)
        /*0014*/ 	.word	0x00000000


	//----- nvinfo : EIATTR_FRAME_SIZE
	.align		4
.L_21:
        /*0018*/ 	.byte	0x04, 0x11
        /*001a*/ 	.short	(.L_23 - .L_22)
	.align		4
.L_22:
        /*001c*/ 	.word	index@($__internal_1_$__cuda_sm10x_tcgen05_guardrail_trap_phase_invalid_during_alloc)
        /*0020*/ 	.word	0x00000000


	//----- nvinfo : EIATTR_FRAME_SIZE
	.align		4
.L_23:
        /*0024*/ 	.byte	0x04, 0x11
        /*0026*/ 	.short	(.L_25 - .L_24)
	.align		4
.L_24:
        /*0028*/ 	.word	index@($__internal_0_$__cuda_sm10x_tcgen05_guardrail_trap_col_being_dealloced_not_returned_by_alloc)
        /*002c*/ 	.word	0x00000000


	//----- nvinfo : EIATTR_FRAME_SIZE
	.align		4
.L_25:
        /*0030*/ 	.byte	0x04, 0x11
        /*0032*/ 	.short	(.L_27 - .L_26)
	.align		4
.L_26:
        /*0034*/ 	.word	index@(_ZN7cutlass13device_kernelINS_4gemm6kernel13GemmUniversalIN4cute5tupleIJiiiiEEENS1_10collective13CollectiveMmaINS1_35MainloopSm100TmaUmmaWarpSpecializedILi9ELi2ELi4ENS5_IJNS4_1CILi1EEESB_SB_EEEEENS5_IJNSA_ILi64EEENSA_ILi256EEENSA_ILi32EEEEEENS_6half_tENS5_IJlSB_lEEESI_SJ_NS4_8TiledMMAINS4_8MMA_AtomIJNS4_20SM100_MMA_F16BF16_SSISI_SI_fLi64ELi256ELNS4_4UMMA5MajorE0ELSO_0ELNSN_7ScaleInE0ELSP_0EEEEEENS4_6LayoutISC_NS5_IJNSA_ILi0EEEST_ST_EEEEENS5_IJNS4_10UnderscoreESW_SW_EEEEENS4_13SM90_TMA_LOADENS4_14ComposedLayoutINS4_7SwizzleILi2ELi4ELi3EEENS4_18smem_ptr_flag_bitsILi16EEENSS_INS5_IJNSA_ILi8EEESG_EEENS5_IJSG_SB_EEEEEEEvNS4_8identityESZ_S19_vS1A_EENS_8epilogue10collective18CollectiveEpilogueINS1C_23Sm100TmaWarpSpecializedILi4ELi2ELi32ELb1ELb0EEEJSH_NS5_IJNSS_ISE_SB_EES1H_EEESI_SJ_SI_SJ_NS1C_6fusion15FusionCallbacksIS1G_NS1J_17LinearCombinationISI_fSI_fLNS_15FloatRoundStyleE2EEESH_S1I_JEEENS4_5SM1004TMEM4LOAD26SM100_TMEM_LOAD_16dp256b8xESZ_NS10_INS11_ILi3ELi4ELi3EEES14_NSS_INS5_IJS15_SE_EEENS5_IJSE_SB_EEEEEEENS4_17SM75_U32x4_LDSM_NENS4_14SM90_TMA_STOREES1X_NS4_17SM90_U32x4_STSM_NENS4_39AutoVectorizingCopyWithAssumedAlignmentILi128EEEEEEvvEEEEvNT_6ParamsE)
        /*0038*/ 	.word	0x00000000


	//----- nvinfo : EIATTR_MIN_STACK_SIZE
	.align		4
.L_27:
        /*003c*/ 	.byte	0x04, 0x12
        /*003e*/ 	.short	(.L_29 - .L_28)
	.align		4
.L_28:
        /*0040*/ 	.word	index@(_ZN7cutlass13device_kernelINS_4gemm6kernel13GemmUniversalIN4cute5tupleIJiiiiEEENS1_10collective13CollectiveMmaINS1_35MainloopSm100TmaUmmaWarpSpecializedILi9ELi2ELi4ENS5_IJNS4_1CILi1EEESB_SB_EEEEENS5_IJNSA_ILi64EEENSA_ILi256EEENSA_ILi32EEEEEENS_6half_tENS5_IJlSB_lEEESI_SJ_NS4_8TiledMMAINS4_8MMA_AtomIJNS4_20SM100_MMA_F16BF16_SSISI_SI_fLi64ELi256ELNS4_4UMMA5MajorE0ELSO_0ELNSN_7ScaleInE0ELSP_0EEEEEENS4_6LayoutISC_NS5_IJNSA_ILi0EEEST_ST_EEEEENS5_IJNS4_10UnderscoreESW_SW_EEEEENS4_13SM90_TMA_LOADENS4_14ComposedLayoutINS4_7SwizzleILi2ELi4ELi3EEENS4_18smem_ptr_flag_bitsILi16EEENSS_INS5_IJNSA_ILi8EEESG_EEENS5_IJSG_SB_EEEEEEEvNS4_8identityESZ_S19_vS1A_EENS_8epilogue10collective18CollectiveEpilogueINS1C_23Sm100TmaWarpSpecializedILi4ELi2ELi32ELb1ELb0EEEJSH_NS5_IJNSS_ISE_SB_EES1H_EEESI_SJ_SI_SJ_NS1C_6fusion15FusionCallbacksIS1G_NS1J_17LinearCombinationISI_fSI_fLNS_15FloatRoundStyleE2EEESH_S1I_JEEENS4_5SM1004TMEM4LOAD26SM100_TMEM_LOAD_16dp256b8xESZ_NS10_INS11_ILi3ELi4ELi3EEES14_NSS_INS5_IJS15_SE_EEENS5_IJSE_SB_EEEEEEENS4_17SM75_U32x4_LDSM_NENS4_14SM90_TMA_STOREES1X_NS4_17SM90_U32x4_STSM_NENS4_39AutoVectorizingCopyWithAssumedAlignmentILi128EEEEEEvvEEEEvNT_6ParamsE)
        /*0044*/ 	.word	0x00000000
.L_29:


//--------------------- .nv.compat                --------------------------
	.section	.nv.compat,"",@"SHT_CUDA_COMPAT_INFO"
	.align	4
        /*0000*/ 	.byte	0x02, 0x09, 0x01, 0x00, 0x02, 0x02, 0x02, 0x00, 0x02, 0x05, 0x05, 0x00, 0x03, 0x07, 0x01, 0x01
        /*0010*/ 	.byte	0x02, 0x03, 0x01, 0x00, 0x02, 0x06, 0x01, 0x00, 0x04, 0x0b, 0x08, 0x00, 0x09, 0x00, 0x00, 0x00
        /*0020*/ 	.byte	0x00, 0x00, 0x00, 0x00


//--------------------- .nv.info._ZN7cutlass13device_kernelINS_4gemm6kernel13GemmUniversalIN4cute5tupleIJiiiiEEENS1_10collective13CollectiveMmaINS1_35MainloopSm100TmaUmmaWarpSpecializedILi9ELi2ELi4ENS5_IJNS4_1CILi1EEESB_SB_EEEEENS5_IJNSA_ILi64EEENSA_ILi256EEENSA_ILi32EEEEEENS_6half_tENS5_IJlSB_lEEESI_SJ_NS4_8TiledMMAINS4_8MMA_AtomIJNS4_20SM100_MMA_F16BF16_SSISI_SI_fLi64ELi256ELNS4_4UMMA5MajorE0ELSO_0ELNSN_7ScaleInE0ELSP_0EEEEEENS4_6LayoutISC_NS5_IJNSA_ILi0EEEST_ST_EEEEENS5_IJNS4_10UnderscoreESW_SW_EEEEENS4_13SM90_TMA_LOADENS4_14ComposedLayoutINS4_7SwizzleILi2ELi4ELi3EEENS4_18smem_ptr_flag_bitsILi16EEENSS_INS5_IJNSA_ILi8EEESG_EEENS5_IJSG_SB_EEEEEEEvNS4_8identityESZ_S19_vS1A_EENS_8epilogue10collective18CollectiveEpilogueINS1C_23Sm100TmaWarpSpecializedILi4ELi2ELi32ELb1ELb0EEEJSH_NS5_IJNSS_ISE_SB_EES1H_EEESI_SJ_SI_SJ_NS1C_6fusion15FusionCallbacksIS1G_NS1J_17LinearCombinationISI_fSI_fLNS_15FloatRoundStyleE2EEESH_S1I_JEEENS4_5SM1004TMEM4LOAD26SM100_TMEM_LOAD_16dp256b8xESZ_NS10_INS11_ILi3ELi4ELi3EEES14_NSS_INS5_IJS15_SE_EEENS5_IJSE_SB_EEEEEEENS4_17SM75_U32x4_LDSM_NENS4_14SM90_TMA_STOREES1X_NS4_17SM90_U32x4_STSM_NENS4_39AutoVectorizingCopyWithAssumedAlignmentILi128EEEEEEvvEEEEvNT_6ParamsE --------------------------
	.section	.nv.info._ZN7cutlass13device_kernelINS_4gemm6kernel13GemmUniversalIN4cute5tupleIJiiiiEEENS1_10collective13CollectiveMmaINS1_35MainloopSm100TmaUmmaWarpSpecializedILi9ELi2ELi4ENS5_IJNS4_1CILi1EEESB_SB_EEEEENS5_IJNSA_ILi64EEENSA_ILi256EEENSA_ILi32EEEEEENS_6half_tENS5_IJlSB_lEEESI_SJ_NS4_8TiledMMAINS4_8MMA_AtomIJNS4_20SM100_MMA_F16BF16_SSISI_SI_fLi64ELi256ELNS4_4UMMA5MajorE0ELSO_0ELNSN_7ScaleInE0ELSP_0EEEEEENS4_6LayoutISC_NS5_IJNSA_ILi0EEEST_ST_EEEEENS5_IJNS4_10UnderscoreESW_SW_EEEEENS4_13SM90_TMA_LOADENS4_14ComposedLayoutINS4_7SwizzleILi2ELi4ELi3EEENS4_18smem_ptr_flag_bitsILi16EEENSS_INS5_IJNSA_ILi8EEESG_EEENS5_IJSG_SB_EEEEEEEvNS4_8identityESZ_S19_vS1A_EENS_8epilogue10collective18CollectiveEpilogueINS1C_23Sm100TmaWarpSpecializedILi4ELi2ELi32ELb1ELb0EEEJSH_NS5_IJNSS_ISE_SB_EES1H_EEESI_SJ_SI_SJ_NS1C_6fusion15FusionCallbacksIS1G_NS1J_17LinearCombinationISI_fSI_fLNS_15FloatRoundStyleE2EEESH_S1I_JEEENS4_5SM1004TMEM4LOAD26SM100_TMEM_LOAD_16dp256b8xESZ_NS10_INS11_ILi3ELi4ELi3EEES14_NSS_INS5_IJS15_SE_EEENS5_IJSE_SB_EEEEEEENS4_17SM75_U32x4_LDSM_NENS4_14SM90_TMA_STOREES1X_NS4_17SM90_U32x4_STSM_NENS4_39AutoVectorizingCopyWithAssumedAlignmentILi128EEEEEEvvEEEEvNT_6ParamsE,"",@"SHT_CUDA_INFO"
	.sectionflags	@""
	.align	4


	//----- nvinfo : EIATTR_CUDA_API_VERSION
	.align		4
        /*0000*/ 	.byte	0x04, 0x37
        /*0002*/ 	.short	(.L_31 - .L_30)
.L_30:
        /*0004*/ 	.word	0x00000082


	//----- nvinfo : EIATTR_KPARAM_INFO
	.align		4
.L_31:
        /*0008*/ 	.byte	0x04, 0x17
        /*000a*/ 	.short	(.L_33 - .L_32)
.L_32:
        /*000c*/ 	.word	0x00000000
        /*0010*/ 	.short	0x0000
        /*0012*/ 	.short	0x0000
        /*0014*/ 	.byte	0x00, 0xf0, 0x01, 0x20


	//----- nvinfo : EIATTR_AT_ENTRY_FRAGMENTS
	.align		4
.L_33:
        /*0018*/ 	.byte	0x04, 0x4f
        /*001a*/ 	.short	(.L_35 - .L_34)


	//   ....[0]....
.L_34:
        /*001c*/ 	.word	0x00000006


	//----- nvinfo : EIATTR_RESERVED_SMEM_USED
	.align		4
.L_35:
        /*0020*/ 	.byte	0x01, 0x41
	.zero		2


	//----- nvinfo : EIATTR_SPARSE_MMA_MASK
	.align		4
        /*0024*/ 	.byte	0x03, 0x50
        /*0026*/ 	.short	0x0000


	//----- nvinfo : EIATTR_TCGEN05_1CTA_USED
	.align		4
        /*0028*/ 	.byte	0x01, 0x51
	.zero		2


	//----- nvinfo : EIATTR_MAXREG_COUNT
	.align		4
        /*002c*/ 	.byte	0x03, 0x1b
        /*002e*/ 	.short	0x00ff


	//----- nvinfo : EIATTR_NUM_BARRIERS
	.align		4
        /*0030*/ 	.byte	0x02, 0x4c
        /*0032*/ 	.byte	0x07
	.zero		1


	//----- nvinfo : EIATTR_EXTERNS
	.align		4
        /*0034*/ 	.byte	0x04, 0x0f
        /*0036*/ 	.short	(.L_37 - .L_36)


	//   ....[0]....
	.align		4
.L_36:
        /*0038*/ 	.word	index@(__assertfail)


	//----- nvinfo : EIATTR_MERCURY_ISA_VERSION
	.align		4
.L_37:
        /*003c*/ 	.byte	0x03, 0x5f
        /*003e*/ 	.short	0x0101


	//----- nvinfo : EIATTR_INT_WARP_WIDE_INSTR_OFFSETS
	.align		4
        /*0040*/ 	.byte	0x04, 0x31
        /*0042*/ 	.short	(.L_39 - .L_38)


	//   ....[0]....
.L_38:
        /*0044*/ 	.word	0x00001eb0


	//   ....[1]....
        /*0048*/ 	.word	0x00003b40


	//   ....[2]....
        /*004c*/ 	.word	0x00003b70


	//   ....[3]....
        /*0050*/ 	.word	0x00003bc0


	//   ....[4]....
        /*0054*/ 	.word	0x000044e0


	//   ....[5]....
        /*0058*/ 	.word	0x00004540


	//   ....[6]....
        /*005c*/ 	.word	0x00004620


	//   ....[7]....
        /*0060*/ 	.word	0x00004690


	//   ....[8]....
        /*0064*/ 	.word	0x000047a0


	//   ....[9]....
        /*0068*/ 	.word	0x00004830


	//   ....[10]....
        /*006c*/ 	.word	0x00004a00


	//   ....[11]....
        /*0070*/ 	.word	0x00004b60


	//----- nvinfo : EIATTR_COOP_GROUP_MASK_REGIDS
	.align		4
.L_39:
        /*0074*/ 	.byte	0x04, 0x29
        /*0076*/ 	.short	(.L_41 - .L_40)


	//   ....[0]....
.L_40:
        /*0078*/ 	.word	0xffffffff


	//   ....[1]....
        /*007c*/ 	.word	0xffffffff


	//   ....[2]....
        /*0080*/ 	.word	0xffffffff


	//   ....[3]....
        /*0084*/ 	.word	0xffffffff


	//   ....[4]....
        /*0088*/ 	.word	0xffffffff


	//   ....[5]....
        /*008c*/ 	.word	0xffffffff


	//   ....[6]....
        /*0090*/ 	.word	0xffffffff


	//   ....[7]....
        /*0094*/ 	.word	0xffffffff


	//   ....[8]....
        /*0098*/ 	.word	0xffffffff


	//   ....[9]....
        /*009c*/ 	.word	0xffffffff


	//   ....[10]....
        /*00a0*/ 	.word	0xffffffff


	//   ....[11]....
        /*00a4*/ 	.word	0xffffffff


	//   ....[12]....
        /*00a8*/ 	.word	0xffffffff


	//----- nvinfo : EIATTR_COOP_GROUP_INSTR_OFFSETS
	.align		4
.L_41:
        /*00ac*/ 	.byte	0x04, 0x28
        /*00ae*/ 	.short	(.L_43 - .L_42)


	//   ....[0]....
.L_42:
        /*00b0*/ 	.word	0x00000090


	//   ....[1]....
        /*00b4*/ 	.word	0x000004d0


	//   ....[2]....
        /*00b8*/ 	.word	0x00000710


	//   ....[3]....
        /*00bc*/ 	.word	0x000008b0


	//   ....[4]....
        /*00c0*/ 	.word	0x000009b0


	//   ....[5]....
        /*00c4*/ 	.word	0x00000b20


	//   ....[6]....
        /*00c8*/ 	.word	0x00000cc0


	//   ....[7]....
        /*00cc*/ 	.word	0x00001d90


	//   ....[8]....
        /*00d0*/ 	.word	0x00002e40


	//   ....[9]....
        /*00d4*/ 	.word	0x00003050


	//   ....[10]....
        /*00d8*/ 	.word	0x00003080


	//   ....[11]....
        /*00dc*/ 	.word	0x00003a30


	//   ....[12]....
        /*00e0*/ 	.word	0x00003c60


	//----- nvinfo : EIATTR_VRC_CTA_INIT_COUNT
	.align		4
.L_43:
        /*00e4*/ 	.byte	0x02, 0x4a
        /*00e6*/ 	.byte	0x80
	.zero		1


	//----- nvinfo : EIATTR_SYSCALL_OFFSETS
	.align		4
        /*00e8*/ 	.byte	0x04, 0x46
        /*00ea*/ 	.short	(.L_45 - .L_44)


	//   ....[0]....
.L_44:
        /*00ec*/ 	.word	0x00005610


	//   ....[1]....
        /*00f0*/ 	.word	0x00005700


	//   ....[2]....
        /*00f4*/ 	.word	0x00005f30


	//   ....[3]....
        /*00f8*/ 	.word	0x00006bf0


	//   ....[4]....
        /*00fc*/ 	.word	0x00007850


	//   ....[5]....
        /*0100*/ 	.word	0x000084b0


	//----- nvinfo : EIATTR_MBARRIER_INSTR_OFFSETS
	.align		4
.L_45:
        /*0104*/ 	.byte	0x04, 0x39
        /*0106*/ 	.short	(.L_47 - .L_46)


	//   ....[0]....
.L_46:
        /*0108*/ 	.word	0x000005d0
        /*010c*/ 	.word	0x000000ff
        /*0110*/ 	.word	0x00000000
        /*0114*/ 	.short	0x0100
        /*0116*/ 	.byte	0x05
	.zero		1


	//   ....[1]....
        /*0118*/ 	.word	0x000005e0
        /*011c*/ 	.word	0x000000ff
        /*0120*/ 	.word	0x00000048
        /*0124*/ 	.short	0x0100
        /*0126*/ 	.byte	0x05
	.zero		1


	//   ....[2]....
        /*0128*/ 	.word	0x000005f0
        /*012c*/ 	.word	0x000000ff
        /*0130*/ 	.word	0x00000008
        /*0134*/ 	.short	0x0100
        /*0136*/ 	.byte	0x05
	.zero		1


	//   ....[3]....
        /*0138*/ 	.word	0x00000600
        /*013c*/ 	.word	0x000000ff
        /*0140*/ 	.word	0x00000050
        /*0144*/ 	.short	0x0100
        /*0146*/ 	.byte	0x05
	.zero		1


	//   ....[4]....
        /*0148*/ 	.word	0x00000610
        /*014c*/ 	.word	0x000000ff
        /*0150*/ 	.word	0x00000010
        /*0154*/ 	.short	0x0100
        /*0156*/ 	.byte	0x05
	.zero		1


	//   ....[5]....
        /*0158*/ 	.word	0x00000620
        /*015c*/ 	.word	0x000000ff
        /*0160*/ 	.word	0x00000058
        /*0164*/ 	.short	0x0100
        /*0166*/ 	.byte	0x05
	.zero		1


	//   ....[6]....
        /*0168*/ 	.word	0x00000630
        /*016c*/ 	.word	0x000000ff
        /*0170*/ 	.word	0x00000018
        /*0174*/ 	.short	0x0100
        /*0176*/ 	.byte	0x05
	.zero		1


	//   ....[7]....
        /*0178*/ 	.word	0x00000640
        /*017c*/ 	.word	0x000000ff
        /*0180*/ 	.word	0x00000060
        /*0184*/ 	.short	0x0100
        /*0186*/ 	.byte	0x05
	.zero		1


	//   ....[8]....
        /*0188*/ 	.word	0x00000650
        /*018c*/ 	.word	0x000000ff
        /*0190*/ 	.word	0x00000020
        /*0194*/ 	.short	0x0100
        /*0196*/ 	.byte	0x05
	.zero		1


	//   ....[9]....
        /*0198*/ 	.word	0x00000660
        /*019c*/ 	.word	0x000000ff
        /*01a0*/ 	.word	0x00000068
        /*01a4*/ 	.short	0x0100
        /*01a6*/ 	.byte	0x05
	.zero		1


	//   ....[10]....
        /*01a8*/ 	.word	0x00000670
        /*01ac*/ 	.word	0x000000ff
        /*01b0*/ 	.word	0x00000028
        /*01b4*/ 	.short	0x0100
        /*01b6*/ 	.byte	0x05
	.zero		1


	//   ....[11]....
        /*01b8*/ 	.word	0x00000680
        /*01bc*/ 	.word	0x000000ff
        /*01c0*/ 	.word	0x00000070
        /*01c4*/ 	.short	0x0100
        /*01c6*/ 	.byte	0x05
	.zero		1


	//   ....[12]....
        /*01c8*/ 	.word	0x00000690
        /*01cc*/ 	.word	0x000000ff
        /*01d0*/ 	.word	0x00000030
        /*01d4*/ 	.short	0x0100
        /*01d6*/ 	.byte	0x05
	.zero		1


	//   ....[13]....
        /*01d8*/ 	.word	0x000006a0
        /*01dc*/ 	.word	0x000000ff
        /*01e0*/ 	.word	0x00000078
        /*01e4*/ 	.short	0x0100
        /*01e6*/ 	.byte	0x05
	.zero		1


	//   ....[14]....
        /*01e8*/ 	.word	0x000006b0
        /*01ec*/ 	.word	0x000000ff
        /*01f0*/ 	.word	0x00000038
        /*01f4*/ 	.short	0x0100
        /*01f6*/ 	.byte	0x05
	.zero		1


	//   ....[15]....
        /*01f8*/ 	.word	0x000006c0
        /*01fc*/ 	.word	0x000000ff
        /*0200*/ 	.word	0x00000080
        /*0204*/ 	.short	0x0100
        /*0206*/ 	.byte	0x05
	.zero		1


	//   ....[16]....
        /*0208*/ 	.word	0x000006d0
        /*020c*/ 	.word	0x000000ff
        /*0210*/ 	.word	0x00000040
        /*0214*/ 	.short	0x0100
        /*0216*/ 	.byte	0x05
	.zero		1


	//   ....[17]....
        /*0218*/ 	.word	0x000006e0
        /*021c*/ 	.word	0x000000ff
        /*0220*/ 	.word	0x00000088
        /*0224*/ 	.short	0x0100
        /*0226*/ 	.byte	0x05
	.zero		1


	//   ....[18]....
        /*0228*/ 	.word	0x00000820
        /*022c*/ 	.word	0x000000ff
        /*0230*/ 	.word	0x00000090
        /*0234*/ 	.short	0x0100
        /*0236*/ 	.byte	0x07
	.zero		1


	//   ....[19]....
        /*0238*/ 	.word	0x00000830
        /*023c*/ 	.word	0x000000ff
        /*0240*/ 	.word	0x000000b0
        /*0244*/ 	.short	0x0100
        /*0246*/ 	.byte	0x07
	.zero		1


	//   ....[20]....
        /*0248*/ 	.word	0x00000840
        /*024c*/ 	.word	0x000000ff
        /*0250*/ 	.word	0x00000098
        /*0254*/ 	.short	0x0100
        /*0256*/ 	.byte	0x07
	.zero		1


	//   ....[21]....
        /*0258*/ 	.word	0x00000850
        /*025c*/ 	.word	0x000000ff
        /*0260*/ 	.word	0x000000b8
        /*0264*/ 	.short	0x0100
        /*0266*/ 	.byte	0x07
	.zero		1


	//   ....[22]....
        /*0268*/ 	.word	0x00000860
        /*026c*/ 	.word	0x000000ff
        /*0270*/ 	.word	0x000000a0
        /*0274*/ 	.short	0x0100
        /*0276*/ 	.byte	0x07
	.zero		1


	//   ....[23]....
        /*0278*/ 	.word	0x00000870
        /*027c*/ 	.word	0x000000ff
        /*0280*/ 	.word	0x000000c0
        /*0284*/ 	.short	0x0100
        /*0286*/ 	.byte	0x07
	.zero		1


	//   ....[24]....
        /*0288*/ 	.word	0x00000880
        /*028c*/ 	.word	0x000000ff
        /*0290*/ 	.word	0x000000a8
        /*0294*/ 	.short	0x0100
        /*0296*/ 	.byte	0x07
	.zero		1


	//   ....[25]....
        /*0298*/ 	.word	0x00000890
        /*029c*/ 	.word	0x000000ff
        /*02a0*/ 	.word	0x000000c8
        /*02a4*/ 	.short	0x0100
        /*02a6*/ 	.byte	0x07
	.zero		1


	//   ....[26]....
        /*02a8*/ 	.word	0x00000980
        /*02ac*/ 	.word	0x000000ff
        /*02b0*/ 	.word	0x000000d0
        /*02b4*/ 	.short	0x0100
        /*02b6*/ 	.byte	0x05
	.zero		1


	//   ....[27]....
        /*02b8*/ 	.word	0x00000990
        /*02bc*/ 	.word	0x000000ff
        /*02c0*/ 	.word	0x000000d8
        /*02c4*/ 	.short	0x0100
        /*02c6*/ 	.byte	0x05
	.zero		1


	//   ....[28]....
        /*02c8*/ 	.word	0x00000ad0
        /*02cc*/ 	.word	0x000000ff
        /*02d0*/ 	.word	0x000000e0
        /*02d4*/ 	.short	0x0100
        /*02d6*/ 	.byte	0x05
	.zero		1


	//   ....[29]....
        /*02d8*/ 	.word	0x00000ae0
        /*02dc*/ 	.word	0x000000ff
        /*02e0*/ 	.word	0x000000f0
        /*02e4*/ 	.short	0x0100
        /*02e6*/ 	.byte	0x05
	.zero		1


	//   ....[30]....
        /*02e8*/ 	.word	0x00000af0
        /*02ec*/ 	.word	0x000000ff
        /*02f0*/ 	.word	0x000000e8
        /*02f4*/ 	.short	0x0100
        /*02f6*/ 	.byte	0x05
	.zero		1


	//   ....[31]....
        /*02f8*/ 	.word	0x00000b00
        /*02fc*/ 	.word	0x000000ff
        /*0300*/ 	.word	0x000000f8
        /*0304*/ 	.short	0x0100
        /*0306*/ 	.byte	0x05
	.zero		1


	//   ....[32]....
        /*0308*/ 	.word	0x00000c30
        /*030c*/ 	.word	0x000000ff
        /*0310*/ 	.word	0x00000100
        /*0314*/ 	.short	0x0100
        /*0316*/ 	.byte	0x07
	.zero		1


	//   ....[33]....
        /*0318*/ 	.word	0x00000c40
        /*031c*/ 	.word	0x000000ff
        /*0320*/ 	.word	0x00000120
        /*0324*/ 	.short	0x0100
        /*0326*/ 	.byte	0x07
	.zero		1


	//   ....[34]....
        /*0328*/ 	.word	0x00000c50
        /*032c*/ 	.word	0x000000ff
        /*0330*/ 	.word	0x00000108
        /*0334*/ 	.short	0x0100
        /*0336*/ 	.byte	0x07
	.zero		1


	//   ....[35]....
        /*0338*/ 	.word	0x00000c60
        /*033c*/ 	.word	0x000000ff
        /*0340*/ 	.word	0x00000128
        /*0344*/ 	.short	0x0100
        /*0346*/ 	.byte	0x07
	.zero		1


	//   ....[36]....
        /*0348*/ 	.word	0x00000c70
        /*034c*/ 	.word	0x000000ff
        /*0350*/ 	.word	0x00000110
        /*0354*/ 	.short	0x0100
        /*0356*/ 	.byte	0x07
	.zero		1


	//   ....[37]....
        /*0358*/ 	.word	0x00000c80
        /*035c*/ 	.word	0x000000ff
        /*0360*/ 	.word	0x00000130
        /*0364*/ 	.short	0x0100
        /*0366*/ 	.byte	0x07
	.zero		1


	//   ....[38]....
        /*0368*/ 	.word	0x00000c90
        /*036c*/ 	.word	0x000000ff
        /*0370*/ 	.word	0x00000118
        /*0374*/ 	.short	0x0100
        /*0376*/ 	.byte	0x07
	.zero		1


	//   ....[39]....
        /*0378*/ 	.word	0x00000ca0
        /*037c*/ 	.word	0x000000ff
        /*0380*/ 	.word	0x00000138
        /*0384*/ 	.short	0x0100
        /*0386*/ 	.byte	0x07
	.zero		1


	//   ....[40]....
        /*0388*/ 	.word	0x00000d90
        /*038c*/ 	.word	0x000000ff
        /*0390*/ 	.word	0x00000140
        /*0394*/ 	.short	0x0100
        /*0396*/ 	.byte	0x05
	.zero		1


	//   ....[41]....
        /*0398*/ 	.word	0x00000da0
        /*039c*/ 	.word	0x000000ff
        /*03a0*/ 	.word	0x00000150
        /*03a4*/ 	.short	0x0100
        /*03a6*/ 	.byte	0x05
	.zero		1


	//   ....[42]....
        /*03a8*/ 	.word	0x00000db0
        /*03ac*/ 	.word	0x000000ff
        /*03b0*/ 	.word	0x00000148
        /*03b4*/ 	.short	0x0100
        /*03b6*/ 	.byte	0x05
	.zero		1


	//   ....[43]....
        /*03b8*/ 	.word	0x00000dc0
        /*03bc*/ 	.word	0x000000ff
        /*03c0*/ 	.word	0x00000158
        /*03c4*/ 	.short	0x0100
        /*03c6*/ 	.byte	0x05
	.zero		1


	//   ....[44]....
        /*03c8*/ 	.word	0x00001690
        /*03cc*/ 	.word	0x00000002
        /*03d0*/ 	.word	0x00000150
        /*03d4*/ 	.short	0x010a
        /*03d6*/ 	.byte	0xff
	.zero		1


	//   ....[45]....
        /*03d8*/ 	.word	0x000016c0
        /*03dc*/ 	.word	0x00000002
        /*03e0*/ 	.word	0x00000140
        /*03e4*/ 	.short	0x0101
        /*03e6*/ 	.byte	0xff
	.zero		1


	//   ....[46]....
        /*03e8*/ 	.word	0x00001790
        /*03ec*/ 	.word	0x000000ff
        /*03f0*/ 	.word	0x00000048
        /*03f4*/ 	.short	0x010a
        /*03f6*/ 	.byte	0x08
	.zero		1


	//   ....[47]....
        /*03f8*/ 	.word	0x00001830
        /*03fc*/ 	.word	0x000000ff
        /*0400*/ 	.word	0x00000048
        /*0404*/ 	.short	0x010a
        /*0406*/ 	.byte	0x21
	.zero		1


	//   ....[48]....
        /*0408*/ 	.word	0x00001980
        /*040c*/ 	.word	0x000000ff
        /*0410*/ 	.word	0x00000048
        /*0414*/ 	.short	0x010a
        /*0416*/ 	.byte	0x08
	.zero		1


	//   ....[49]....
        /*0418*/ 	.word	0x00001a90
        /*041c*/ 	.word	0x000000ff
        /*0420*/ 	.word	0x000000d8
        /*0424*/ 	.short	0x0101
        /*0426*/ 	.byte	0x04
	.zero		1


	//   ....[50]....
        /*0428*/ 	.word	0x00001ab0
        /*042c*/ 	.word	0x000000ff
        /*0430*/ 	.word	0x00000048
        /*0434*/ 	.short	0x010a
        /*0436*/ 	.byte	0x08
	.zero		1


	//   ....[51]....
        /*0438*/ 	.word	0x00001b30
        /*043c*/ 	.word	0x000000ff
        /*0440*/ 	.word	0x00000048
        /*0444*/ 	.short	0x010a
        /*0446*/ 	.byte	0x11
	.zero		1


	//   ....[52]....
        /*0448*/ 	.word	0x00001c80
        /*044c*/ 	.word	0x000000ff
        /*0450*/ 	.word	0x00000048
        /*0454*/ 	.short	0x010a
        /*0456*/ 	.byte	0x08
	.zero		1


	//   ....[53]....
        /*0458*/ 	.word	0x00001dc0
        /*045c*/ 	.word	0x00000002
        /*0460*/ 	.word	0x000000e0
        /*0464*/ 	.short	0x010a
        /*0466*/ 	.byte	0xff
	.zero		1


	//   ....[54]....
        /*0468*/ 	.word	0x00001e80
        /*046c*/ 	.word	0x00000002
        /*0470*/ 	.word	0x00000000
        /*0474*/ 	.short	0x0101
        /*0476*/ 	.byte	0xff
	.zero		1


	//   ....[55]....
        /*0478*/ 	.word	0x000023e0
        /*047c*/ 	.word	0x000000ff
        /*0480*/ 	.word	0x00000000
        /*0484*/ 	.short	0x010a
        /*0486*/ 	.byte	0x05
	.zero		1


	//   ....[56]....
        /*0488*/ 	.word	0x00002470
        /*048c*/ 	.word	0x000000ff
        /*0490*/ 	.word	0x00000000
        /*0494*/ 	.short	0x010a
        /*0496*/ 	.byte	0x05
	.zero		1


	//   ....[57]....
        /*0498*/ 	.word	0x00002500
        /*049c*/ 	.word	0x000000ff
        /*04a0*/ 	.word	0x00000000
        /*04a4*/ 	.short	0x010a
        /*04a6*/ 	.byte	0x05
	.zero		1


	//   ....[58]....
        /*04a8*/ 	.word	0x00002590
        /*04ac*/ 	.word	0x000000ff
        /*04b0*/ 	.word	0x00000000
        /*04b4*/ 	.short	0x010a
        /*04b6*/ 	.byte	0x05
	.zero		1


	//   ....[59]....
        /*04b8*/ 	.word	0x00002620
        /*04bc*/ 	.word	0x000000ff
        /*04c0*/ 	.word	0x00000000
        /*04c4*/ 	.short	0x010a
        /*04c6*/ 	.byte	0x05
	.zero		1


	//   ....[60]....
        /*04c8*/ 	.word	0x000026b0
        /*04cc*/ 	.word	0x000000ff
        /*04d0*/ 	.word	0x00000000
        /*04d4*/ 	.short	0x010a
        /*04d6*/ 	.byte	0x05
	.zero		1


	//   ....[61]....
        /*04d8*/ 	.word	0x00002740
        /*04dc*/ 	.word	0x000000ff
        /*04e0*/ 	.word	0x00000000
        /*04e4*/ 	.short	0x010a
        /*04e6*/ 	.byte	0x05
	.zero		1


	//   ....[62]....
        /*04e8*/ 	.word	0x000027d0
        /*04ec*/ 	.word	0x000000ff
        /*04f0*/ 	.word	0x00000000
        /*04f4*/ 	.short	0x010a
        /*04f6*/ 	.byte	0x05
	.zero		1


	//   ....[63]....
        /*04f8*/ 	.word	0x00002870
        /*04fc*/ 	.word	0x00000000
        /*0500*/ 	.word	0x00000000
        /*0504*/ 	.short	0x010a
        /*0506*/ 	.byte	0xff
	.zero		1


	//   ....[64]....
        /*0508*/ 	.word	0x00002990
        /*050c*/ 	.word	0x00000000
        /*0510*/ 	.word	0x00000140
        /*0514*/ 	.short	0x010a
        /*0516*/ 	.byte	0xff
	.zero		1


	//   ....[65]....
        /*0518*/ 	.word	0x00002a00
        /*051c*/ 	.word	0x00000000
        /*0520*/ 	.word	0x00000000
        /*0524*/ 	.short	0x0101
        /*0526*/ 	.byte	0xff
	.zero		1


	//   ....[66]....
        /*0528*/ 	.word	0x00002a20
        /*052c*/ 	.word	0x000000ff
        /*0530*/ 	.word	0x000000f0
        /*0534*/ 	.short	0x010a
        /*0536*/ 	.byte	0x05
	.zero		1


	//   ....[67]....
        /*0538*/ 	.word	0x00002b40
        /*053c*/ 	.word	0x00000000
        /*0540*/ 	.word	0x000000e0
        /*0544*/ 	.short	0x010a
        /*0546*/ 	.byte	0xff
	.zero		1


	//   ....[68]....
        /*0548*/ 	.word	0x00002c40
        /*054c*/ 	.word	0x00000000
        /*0550*/ 	.word	0x00000000
        /*0554*/ 	.short	0x0101
        /*0556*/ 	.byte	0xff
	.zero		1


	//   ....[69]....
        /*0558*/ 	.word	0x00002cd0
        /*055c*/ 	.word	0x000000ff
        /*0560*/ 	.word	0x000000f0
        /*0564*/ 	.short	0x0106
        /*0566*/ 	.byte	0x05
	.zero		1


	//   ....[70]....
        /*0568*/ 	.word	0x00002cf0
        /*056c*/ 	.word	0x000000ff
        /*0570*/ 	.word	0x000000f0
        /*0574*/ 	.short	0x010a
        /*0576*/ 	.byte	0x05
	.zero		1


	//   ....[71]....
        /*0578*/ 	.word	0x00002d80
        /*057c*/ 	.word	0x000000ff
        /*0580*/ 	.word	0x000000f0
        /*0584*/ 	.short	0x0106
        /*0586*/ 	.byte	0x04
	.zero		1


	//   ....[72]....
        /*0588*/ 	.word	0x00002dc0
        /*058c*/ 	.word	0x00000000
        /*0590*/ 	.word	0x000000f0
        /*0594*/ 	.short	0x010a
        /*0596*/ 	.byte	0xff
	.zero		1


	//   ....[73]....
        /*0598*/ 	.word	0x000032c0
        /*059c*/ 	.word	0x00000000
        /*05a0*/ 	.word	0x000000e0
        /*05a4*/ 	.short	0x010a
        /*05a6*/ 	.byte	0xff
	.zero		1


	//   ....[74]....
        /*05a8*/ 	.word	0x000033c0
        /*05ac*/ 	.word	0x00000003
        /*05b0*/ 	.word	0x00000000
        /*05b4*/ 	.short	0x0101
        /*05b6*/ 	.byte	0xff
	.zero		1


	//   ....[75]....
        /*05b8*/ 	.word	0x000033d0
        /*05bc*/ 	.word	0x000000ff
        /*05c0*/ 	.word	0x00000000
        /*05c4*/ 	.short	0x010a
        /*05c6*/ 	.byte	0x04
	.zero		1


	//   ....[76]....
        /*05c8*/ 	.word	0x00003450
        /*05cc*/ 	.word	0x000000ff
        /*05d0*/ 	.word	0x00000120
        /*05d4*/ 	.short	0x010a
        /*05d6*/ 	.byte	0x08
	.zero		1


	//   ....[77]....
        /*05d8*/ 	.word	0x00003530
        /*05dc*/ 	.word	0x000000ff
        /*05e0*/ 	.word	0x00000000
        /*05e4*/ 	.short	0x010a
        /*05e6*/ 	.byte	0x07
	.zero		1


	//   ....[78]....
        /*05e8*/ 	.word	0x00003670
        /*05ec*/ 	.word	0x000000ff
        /*05f0*/ 	.word	0x00000000
        /*05f4*/ 	.short	0x010a
        /*05f6*/ 	.byte	0x04
	.zero		1


	//   ....[79]....
        /*05f8*/ 	.word	0x00003860
        /*05fc*/ 	.word	0x000000ff
        /*0600*/ 	.word	0x00000000
        /*0604*/ 	.short	0x010a
        /*0606*/ 	.byte	0x05
	.zero		1


	//   ....[80]....
        /*0608*/ 	.word	0x000038f0
        /*060c*/ 	.word	0x000000ff
        /*0610*/ 	.word	0x00000000
        /*0614*/ 	.short	0x010a
        /*0616*/ 	.byte	0x05
	.zero		1


	//   ....[81]....
        /*0618*/ 	.word	0x00003980
        /*061c*/ 	.word	0x000000ff
        /*0620*/ 	.word	0x00000000
        /*0624*/ 	.short	0x010a
        /*0626*/ 	.byte	0x05
	.zero		1


	//   ....[82]....
        /*0628*/ 	.word	0x00003a10
        /*062c*/ 	.word	0x000000ff
        /*0630*/ 	.word	0x00000000
        /*0634*/ 	.short	0x010a
        /*0636*/ 	.byte	0x07
	.zero		1


	//   ....[83]....
        /*0638*/ 	.word	0x00003e90
        /*063c*/ 	.word	0x00000000
        /*0640*/ 	.word	0x000000e0
        /*0644*/ 	.short	0x010a
        /*0646*/ 	.byte	0xff
	.zero		1


	//   ....[84]....
        /*0648*/ 	.word	0x00003f50
        /*064c*/ 	.word	0x00000000
        /*0650*/ 	.word	0x00000000
        /*0654*/ 	.short	0x0101
        /*0656*/ 	.byte	0xff
	.zero		1


	//   ....[85]....
        /*0658*/ 	.word	0x00004270
        /*065c*/ 	.word	0x000000ff
        /*0660*/ 	.word	0x000000d8
        /*0664*/ 	.short	0x010a
        /*0666*/ 	.byte	0x07
	.zero		1


	//   ....[86]....
        /*0668*/ 	.word	0x00004460
        /*066c*/ 	.word	0x000000ff
        /*0670*/ 	.word	0x000000b0
        /*0674*/ 	.short	0x010a
        /*0676*/ 	.byte	0x07
	.zero		1


	//   ....[87]....
        /*0678*/ 	.word	0x000045d0
        /*067c*/ 	.word	0x000000ff
        /*0680*/ 	.word	0x00000090
        /*0684*/ 	.short	0x010b
        /*0686*/ 	.byte	0x07
	.zero		1


	//   ....[88]....
        /*0688*/ 	.word	0x000045e0
        /*068c*/ 	.word	0x000000ff
        /*0690*/ 	.word	0x00000000
        /*0694*/ 	.short	0x0101
        /*0696*/ 	.byte	0x08
	.zero		1


	//   ....[89]....
        /*0698*/ 	.word	0x000045f0
        /*069c*/ 	.word	0x000000ff
        /*06a0*/ 	.word	0x000000b8
        /*06a4*/ 	.short	0x010a
        /*06a6*/ 	.byte	0x07
	.zero		1


	//   ....[90]....
        /*06a8*/ 	.word	0x00004740
        /*06ac*/ 	.word	0x000000ff
        /*06b0*/ 	.word	0x00000098
        /*06b4*/ 	.short	0x010b
        /*06b6*/ 	.byte	0x07
	.zero		1


	//   ....[91]....
        /*06b8*/ 	.word	0x00004750
        /*06bc*/ 	.word	0x000000ff
        /*06c0*/ 	.word	0x00000000
        /*06c4*/ 	.short	0x0101
        /*06c6*/ 	.byte	0x08
	.zero		1


	//   ....[92]....
        /*06c8*/ 	.word	0x00004760
        /*06cc*/ 	.word	0x000000ff
        /*06d0*/ 	.word	0x000000c0
        /*06d4*/ 	.short	0x010a
        /*06d6*/ 	.byte	0x07
	.zero		1


	//   ....[93]....
        /*06d8*/ 	.word	0x000048e0
        /*06dc*/ 	.word	0x000000ff
        /*06e0*/ 	.word	0x000000a0
        /*06e4*/ 	.short	0x010b
        /*06e6*/ 	.byte	0x07
	.zero		1


	//   ....[94]....
        /*06e8*/ 	.word	0x00004920
        /*06ec*/ 	.word	0x000000ff
        /*06f0*/ 	.word	0x00000000
        /*06f4*/ 	.short	0x0101
        /*06f6*/ 	.byte	0x08
	.zero		1


	//   ....[95]....
        /*06f8*/ 	.word	0x00004960
        /*06fc*/ 	.word	0x000000ff
        /*0700*/ 	.word	0x000000c8
        /*0704*/ 	.short	0x010a
        /*0706*/ 	.byte	0x07
	.zero		1


	//   ....[96]....
        /*0708*/ 	.word	0x00004ba0
        /*070c*/ 	.word	0x000000ff
        /*0710*/ 	.word	0x000000a8
        /*0714*/ 	.short	0x010b
        /*0716*/ 	.byte	0x07
	.zero		1


	//   ....[97]....
        /*0718*/ 	.word	0x00004bc0
        /*071c*/ 	.word	0x000000ff
        /*0720*/ 	.word	0x00000000
        /*0724*/ 	.short	0x0101
        /*0726*/ 	.byte	0x0d
	.zero		1


	//   ....[98]....
        /*0728*/ 	.word	0x00004bf0
        /*072c*/ 	.word	0x000000ff
        /*0730*/ 	.word	0x000000b0
        /*0734*/ 	.short	0x010a
        /*0736*/ 	.byte	0x07
	.zero		1


	//   ....[99]....
        /*0738*/ 	.word	0x00004c10
        /*073c*/ 	.word	0x000000ff
        /*0740*/ 	.word	0x000000b8
        /*0744*/ 	.short	0x010a
        /*0746*/ 	.byte	0x07
	.zero		1


	//   ....[100]....
        /*0748*/ 	.word	0x00004c30
        /*074c*/ 	.word	0x000000ff
        /*0750*/ 	.word	0x000000c0
        /*0754*/ 	.short	0x010a
        /*0756*/ 	.byte	0x07
	.zero		1


	//   ....[101]....
        /*0758*/ 	.word	0x00004c70
        /*075c*/ 	.word	0x00000000
        /*0760*/ 	.word	0x000000c8
        /*0764*/ 	.short	0x010a
        /*0766*/ 	.byte	0xff
	.zero		1


	//   ....[102]....
        /*0768*/ 	.word	0x00004fd0
        /*076c*/ 	.word	0x00000000
        /*0770*/ 	.word	0x000000e0
        /*0774*/ 	.short	0x010a
        /*0776*/ 	.byte	0xff
	.zero		1


	//   ....[103]....
        /*0778*/ 	.word	0x000050e0
        /*077c*/ 	.word	0x00000000
        /*0780*/ 	.word	0x00000000
        /*0784*/ 	.short	0x0101
        /*0786*/ 	.byte	0xff
	.zero		1


	//   ....[104]....
        /*0788*/ 	.word	0x00005b60
        /*078c*/ 	.word	0x000000ff
        /*0790*/ 	.word	0x00000090
        /*0794*/ 	.short	0x010a
        /*0796*/ 	.byte	0x30
	.zero		1


	//   ....[105]....
        /*0798*/ 	.word	0x00005ba0
        /*079c*/ 	.word	0x00000040
        /*07a0*/ 	.word	0x00000100
        /*07a4*/ 	.short	0x010a
        /*07a6*/ 	.byte	0xff
	.zero		1


	//   ....[106]....
        /*07a8*/ 	.word	0x00005d10
        /*07ac*/ 	.word	0x000000ff
        /*07b0*/ 	.word	0x00000090
        /*07b4*/ 	.short	0x010a
        /*07b6*/ 	.byte	0x30
	.zero		1


	//   ....[107]....
        /*07b8*/ 	.word	0x00005e10
        /*07bc*/ 	.word	0x00000040
        /*07c0*/ 	.word	0x00000100
        /*07c4*/ 	.short	0x010a
        /*07c6*/ 	.byte	0xff
	.zero		1


	//   ....[108]....
        /*07c8*/ 	.word	0x00006910
        /*07cc*/ 	.word	0x00000000
        /*07d0*/ 	.word	0x00000000
        /*07d4*/ 	.short	0x0101
        /*07d6*/ 	.byte	0xff
	.zero		1


	//   ....[109]....
        /*07d8*/ 	.word	0x00006920
        /*07dc*/ 	.word	0x00000002
        /*07e0*/ 	.word	0x00000090
        /*07e4*/ 	.short	0x010a
        /*07e6*/ 	.byte	0xff
	.zero		1


	//   ....[110]....
        /*07e8*/ 	.word	0x000069f0
        /*07ec*/ 	.word	0x00000002
        /*07f0*/ 	.word	0x00000090
        /*07f4*/ 	.short	0x010a
        /*07f6*/ 	.byte	0xff
	.zero		1


	//   ....[111]....
        /*07f8*/ 	.word	0x00007570
        /*07fc*/ 	.word	0x0000004a
        /*0800*/ 	.word	0x00000000
        /*0804*/ 	.short	0x0101
        /*0806*/ 	.byte	0xff
	.zero		1


	//   ....[112]....
        /*0808*/ 	.word	0x00007590
        /*080c*/ 	.word	0x00000000
        /*0810*/ 	.word	0x00000090
        /*0814*/ 	.short	0x010a
        /*0816*/ 	.byte	0xff
	.zero		1


	//   ....[113]....
        /*0818*/ 	.word	0x00007650
        /*081c*/ 	.word	0x00000000
        /*0820*/ 	.word	0x00000090
        /*0824*/ 	.short	0x010a
        /*0826*/ 	.byte	0xff
	.zero		1


	//   ....[114]....
        /*0828*/ 	.word	0x000081d0
        /*082c*/ 	.word	0x0000004a
        /*0830*/ 	.word	0x00000000
        /*0834*/ 	.short	0x0101
        /*0836*/ 	.byte	0xff
	.zero		1


	//   ....[115]....
        /*0838*/ 	.word	0x000081f0
        /*083c*/ 	.word	0x00000002
        /*0840*/ 	.word	0x00000090
        /*0844*/ 	.short	0x010a
        /*0846*/ 	.byte	0xff
	.zero		1


	//   ....[116]....
        /*0848*/ 	.word	0x000082b0
        /*084c*/ 	.word	0x00000002
        /*0850*/ 	.word	0x00000090
        /*0854*/ 	.short	0x010a
        /*0856*/ 	.byte	0xff
	.zero		1


	//   ....[117]....
        /*0858*/ 	.word	0x00008610
        /*085c*/ 	.word	0x000000ff
        /*0860*/ 	.word	0x00000000
        /*0864*/ 	.short	0x0101
        /*0866*/ 	.byte	0x05
	.zero		1


	//   ....[118]....
        /*0868*/ 	.word	0x00008e90
        /*086c*/ 	.word	0x00000000
        /*0870*/ 	.word	0x00000000
        /*0874*/ 	.short	0x0101
        /*0876*/ 	.byte	0xff
	.zero		1


	//   ....[119]....
        /*0878*/ 	.word	0x00009100
        /*087c*/ 	.word	0x000000ff
        /*0880*/ 	.word	0x00000000
        /*0884*/ 	.short	0x0101
        /*0886*/ 	.byte	0x04
	.zero		1


	//   ....[120]....
        /*0888*/ 	.word	0x00009120
        /*088c*/ 	.word	0x00000002
        /*0890*/ 	.word	0x00000150
        /*0894*/ 	.short	0x010a
        /*0896*/ 	.byte	0xff
	.zero		1


	//   ....[121]....
        /*0898*/ 	.word	0x00009180
        /*089c*/ 	.word	0x00000002
        /*08a0*/ 	.word	0x00000048
        /*08a4*/ 	.short	0x010a
        /*08a6*/ 	.byte	0xff
	.zero		1


	//   ....[122]....
        /*08a8*/ 	.word	0x000091e0
        /*08ac*/ 	.word	0x00000002
        /*08b0*/ 	.word	0x00000048
        /*08b4*/ 	.short	0x010a
        /*08b6*/ 	.byte	0xff
	.zero		1


	//   ....[123]....
        /*08b8*/ 	.word	0x00009230
        /*08bc*/ 	.word	0x00000002
        /*08c0*/ 	.word	0x000000e0
        /*08c4*/ 	.short	0x010a
        /*08c6*/ 	.byte	0xff
	.zero		1


	//   ....[124]....
        /*08c8*/ 	.word	0x00009290
        /*08cc*/ 	.word	0x00000000
        /*08d0*/ 	.word	0x00000000
        /*08d4*/ 	.short	0x010a
        /*08d6*/ 	.byte	0xff
	.zero		1


	//   ....[125]....
        /*08d8*/ 	.word	0x000092f0
        /*08dc*/ 	.word	0x00000000
        /*08e0*/ 	.word	0x00000000
        /*08e4*/ 	.short	0x010a
        /*08e6*/ 	.byte	0xff
	.zero		1


	//   ....[126]....
        /*08e8*/ 	.word	0x00009350
        /*08ec*/ 	.word	0x00000000
        /*08f0*/ 	.word	0x00000000
        /*08f4*/ 	.short	0x010a
        /*08f6*/ 	.byte	0xff
	.zero		1


	//   ....[127]....
        /*08f8*/ 	.word	0x000093b0
        /*08fc*/ 	.word	0x00000000
        /*0900*/ 	.word	0x00000000
        /*0904*/ 	.short	0x010a
        /*0906*/ 	.byte	0xff
	.zero		1


	//   ....[128]....
        /*0908*/ 	.word	0x00009410
        /*090c*/ 	.word	0x00000000
        /*0910*/ 	.word	0x00000000
        /*0914*/ 	.short	0x010a
        /*0916*/ 	.byte	0xff
	.zero		1


	//   ....[129]....
        /*0918*/ 	.word	0x00009470
        /*091c*/ 	.word	0x00000000
        /*0920*/ 	.word	0x00000000
        /*0924*/ 	.short	0x010a
        /*0926*/ 	.byte	0xff
	.zero		1


	//   ....[130]....
        /*0928*/ 	.word	0x000094d0
        /*092c*/ 	.word	0x00000000
        /*0930*/ 	.word	0x00000000
        /*0934*/ 	.short	0x010a
        /*0936*/ 	.byte	0xff
	.zero		1


	//   ....[131]....
        /*0938*/ 	.word	0x00009530
        /*093c*/ 	.word	0x00000000
        /*0940*/ 	.word	0x00000000
        /*0944*/ 	.short	0x010a
        /*0946*/ 	.byte	0xff
	.zero		1


	//   ....[132]....
        /*0948*/ 	.word	0x00009580
        /*094c*/ 	.word	0x00000000
        /*0950*/ 	.word	0x00000140
        /*0954*/ 	.short	0x010a
        /*0956*/ 	.byte	0xff
	.zero		1


	//   ....[133]....
        /*0958*/ 	.word	0x000095e0
        /*095c*/ 	.word	0x00000000
        /*0960*/ 	.word	0x000000f0
        /*0964*/ 	.short	0x010a
        /*0966*/ 	.byte	0xff
	.zero		1


	//   ....[134]....
        /*0968*/ 	.word	0x00009630
        /*096c*/ 	.word	0x00000000
        /*0970*/ 	.word	0x000000e0
        /*0974*/ 	.short	0x010a
        /*0976*/ 	.byte	0xff
	.zero		1


	//   ....[135]....
        /*0978*/ 	.word	0x00009690
        /*097c*/ 	.word	0x00000000
        /*0980*/ 	.word	0x000000f0
        /*0984*/ 	.short	0x010a
        /*0986*/ 	.byte	0xff
	.zero		1


	//   ....[136]....
        /*0988*/ 	.word	0x000096e0
        /*098c*/ 	.word	0x00000000
        /*0990*/ 	.word	0x000000e0
        /*0994*/ 	.short	0x010a
        /*0996*/ 	.byte	0xff
	.zero		1


	//   ....[137]....
        /*0998*/ 	.word	0x00009740
        /*099c*/ 	.word	0x00000002
        /*09a0*/ 	.word	0x00000120
        /*09a4*/ 	.short	0x010a
        /*09a6*/ 	.byte	0xff
	.zero		1


	//   ....[138]....
        /*09a8*/ 	.word	0x000097a0
        /*09ac*/ 	.word	0x00000000
        /*09b0*/ 	.word	0x00000000
        /*09b4*/ 	.short	0x010a
        /*09b6*/ 	.byte	0xff
	.zero		1


	//   ....[139]....
        /*09b8*/ 	.word	0x00009800
        /*09bc*/ 	.word	0x00000000
        /*09c0*/ 	.word	0x00000000
        /*09c4*/ 	.short	0x010a
        /*09c6*/ 	.byte	0xff
	.zero		1


	//   ....[140]....
        /*09c8*/ 	.word	0x00009860
        /*09cc*/ 	.word	0x00000000
        /*09d0*/ 	.word	0x00000000
        /*09d4*/ 	.short	0x010a
        /*09d6*/ 	.byte	0xff
	.zero		1


	//   ....[141]....
        /*09d8*/ 	.word	0x000098c0
        /*09dc*/ 	.word	0x00000000
        /*09e0*/ 	.word	0x00000000
        /*09e4*/ 	.short	0x010a
        /*09e6*/ 	.byte	0xff
	.zero		1


	//   ....[142]....
        /*09e8*/ 	.word	0x00009920
        /*09ec*/ 	.word	0x00000000
        /*09f0*/ 	.word	0x00000000
        /*09f4*/ 	.short	0x010a
        /*09f6*/ 	.byte	0xff
	.zero		1


	//   ....[143]....
        /*09f8*/ 	.word	0x00009970
        /*09fc*/ 	.word	0x00000000
        /*0a00*/ 	.word	0x000000e0
        /*0a04*/ 	.short	0x010a
        /*0a06*/ 	.byte	0xff
	.zero		1


	//   ....[144]....
        /*0a08*/ 	.word	0x000099d0
        /*0a0c*/ 	.word	0x00000000
        /*0a10*/ 	.word	0x000000d8
        /*0a14*/ 	.short	0x010a
        /*0a16*/ 	.byte	0xff
	.zero		1


	//   ....[145]....
        /*0a18*/ 	.word	0x00009a30
        /*0a1c*/ 	.word	0x00000000
        /*0a20*/ 	.word	0x000000b0
        /*0a24*/ 	.short	0x010a
        /*0a26*/ 	.byte	0xff
	.zero		1


	//   ....[146]....
        /*0a28*/ 	.word	0x00009a90
        /*0a2c*/ 	.word	0x00000000
        /*0a30*/ 	.word	0x000000b8
        /*0a34*/ 	.short	0x010a
        /*0a36*/ 	.byte	0xff
	.zero		1


	//   ....[147]....
        /*0a38*/ 	.word	0x00009af0
        /*0a3c*/ 	.word	0x00000000
        /*0a40*/ 	.word	0x000000c0
        /*0a44*/ 	.short	0x010a
        /*0a46*/ 	.byte	0xff
	.zero		1


	//   ....[148]....
        /*0a48*/ 	.word	0x00009b50
        /*0a4c*/ 	.word	0x00000000
        /*0a50*/ 	.word	0x000000c8
        /*0a54*/ 	.short	0x010a
        /*0a56*/ 	.byte	0xff
	.zero		1


	//   ....[149]....
        /*0a58*/ 	.word	0x00009bb0
        /*0a5c*/ 	.word	0x00000000
        /*0a60*/ 	.word	0x000000b0
        /*0a64*/ 	.short	0x010a
        /*0a66*/ 	.byte	0xff
	.zero		1


	//   ....[150]....
        /*0a68*/ 	.word	0x00009c10
        /*0a6c*/ 	.word	0x00000000
        /*0a70*/ 	.word	0x000000b8
        /*0a74*/ 	.short	0x010a
        /*0a76*/ 	.byte	0xff
	.zero		1


	//   ....[151]....
        /*0a78*/ 	.word	0x00009c70
        /*0a7c*/ 	.word	0x00000000
        /*0a80*/ 	.word	0x000000c0
        /*0a84*/ 	.short	0x010a
        /*0a86*/ 	.byte	0xff
	.zero		1


	//   ....[152]....
        /*0a88*/ 	.word	0x00009cc0
        /*0a8c*/ 	.word	0x00000000
        /*0a90*/ 	.word	0x000000e0
        /*0a94*/ 	.short	0x010a
        /*0a96*/ 	.byte	0xff
	.zero		1


	//   ....[153]....
        /*0a98*/ 	.word	0x00009d20
        /*0a9c*/ 	.word	0x00000000
        /*0aa0*/ 	.word	0x00000090
        /*0aa4*/ 	.short	0x010a
        /*0aa6*/ 	.byte	0xff
	.zero		1


	//   ....[154]....
        /*0aa8*/ 	.word	0x00009d70
        /*0aac*/ 	.word	0x00000040
        /*0ab0*/ 	.word	0x00000100
        /*0ab4*/ 	.short	0x010a
        /*0ab6*/ 	.byte	0xff
	.zero		1


	//   ....[155]....
        /*0ab8*/ 	.word	0x00009dc0
        /*0abc*/ 	.word	0x00000002
        /*0ac0*/ 	.word	0x00000090
        /*0ac4*/ 	.short	0x010a
        /*0ac6*/ 	.byte	0xff
	.zero		1


	//   ....[156]....
        /*0ac8*/ 	.word	0x00009e10
        /*0acc*/ 	.word	0x00000000
        /*0ad0*/ 	.word	0x00000090
        /*0ad4*/ 	.short	0x010a
        /*0ad6*/ 	.byte	0xff
	.zero		1


	//   ....[157]....
        /*0ad8*/ 	.word	0x00009e60
        /*0adc*/ 	.word	0x00000002
        /*0ae0*/ 	.word	0x00000090
        /*0ae4*/ 	.short	0x010a
        /*0ae6*/ 	.byte	0xff
	.zero		1


	//----- nvinfo : EIATTR_NUM_MBARRIERS
	.align		4
.L_47:
        /*0ae8*/ 	.byte	0x03, 0x38
        /*0aea*/ 	.short	0x002c


	//----- nvinfo : EIATTR_EXIT_INSTR_OFFSETS
	.align		4
        /*0aec*/ 	.byte	0x04, 0x1c
        /*0aee*/ 	.short	(.L_49 - .L_48)


	//   ....[0]....
.L_48:
        /*0af0*/ 	.word	0x000028a0


	//   ....[1]....
        /*0af4*/ 	.word	0x00002d90


	//   ....[2]....
        /*0af8*/ 	.word	0x00002df0


	//   ....[3]....
        /*0afc*/ 	.word	0x00003c70


	//   ....[4]....
        /*0b00*/ 	.word	0x00004ca0


	//   ....[5]....
        /*0b04*/ 	.word	0x00004ce0


	//   ....[6]....
        /*0b08*/ 	.word	0x00008ff0


	//   ....[7]....
        /*0b0c*/ 	.word	0x00009070


	//   ....[8]....
        /*0b10*/ 	.word	0x000090a0


	//   ....[9]....
        /*0b14*/ 	.word	0x00009110


	//----- nvinfo : EIATTR_MAX_THREADS
	.align		4
.L_49:
        /*0b18*/ 	.byte	0x04, 0x05
        /*0b1a*/ 	.short	(.L_51 - .L_50)
.L_50:
        /*0b1c*/ 	.word	0x00000100
        /*0b20*/ 	.word	0x00000001
        /*0b24*/ 	.word	0x00000001


	//----- nvinfo : EIATTR_CRS_STACK_SIZE
	.align		4
.L_51:
        /*0b28*/ 	.byte	0x04, 0x1e
        /*0b2a*/ 	.short	(.L_53 - .L_52)
.L_52:
        /*0b2c*/ 	.word	0x00000000


	//----- nvinfo : EIATTR_CBANK_PARAM_SIZE
	.align		4
.L_53:
        /*0b30*/ 	.byte	0x03, 0x19
        /*0b32*/ 	.short	0x0800


	//----- nvinfo : EIATTR_PARAM_CBANK
	.align		4
        /*0b34*/ 	.byte	0x04, 0x0a
        /*0b36*/ 	.short	(.L_55 - .L_54)
	.align		4
.L_54:
        /*0b38*/ 	.word	index@(.nv.constant0._ZN7cutlass13device_kernelINS_4gemm6kernel13GemmUniversalIN4cute5tupleIJiiiiEEENS1_10collective13CollectiveMmaINS1_35MainloopSm100TmaUmmaWarpSpecializedILi9ELi2ELi4ENS5_IJNS4_1CILi1EEESB_SB_EEEEENS5_IJNSA_ILi64EEENSA_ILi256EEENSA_ILi32EEEEEENS_6half_tENS5_IJlSB_lEEESI_SJ_NS4_8TiledMMAINS4_8MMA_AtomIJNS4_20SM100_MMA_F16BF16_SSISI_SI_fLi64ELi256ELNS4_4UMMA5MajorE0ELSO_0ELNSN_7ScaleInE0ELSP_0EEEEEENS4_6LayoutISC_NS5_IJNSA_ILi0EEEST_ST_EEEEENS5_IJNS4_10UnderscoreESW_SW_EEEEENS4_13SM90_TMA_LOADENS4_14ComposedLayoutINS4_7SwizzleILi2ELi4ELi3EEENS4_18smem_ptr_flag_bitsILi16EEENSS_INS5_IJNSA_ILi8EEESG_EEENS5_IJSG_SB_EEEEEEEvNS4_8identityESZ_S19_vS1A_EENS_8epilogue10collective18CollectiveEpilogueINS1C_23Sm100TmaWarpSpecializedILi4ELi2ELi32ELb1ELb0EEEJSH_NS5_IJNSS_ISE_SB_EES1H_EEESI_SJ_SI_SJ_NS1C_6fusion15FusionCallbacksIS1G_NS1J_17LinearCombinationISI_fSI_fLNS_15FloatRoundStyleE2EEESH_S1I_JEEENS4_5SM1004TMEM4LOAD26SM100_TMEM_LOAD_16dp256b8xESZ_NS10_INS11_ILi3ELi4ELi3EEES14_NSS_INS5_IJS15_SE_EEENS5_IJSE_SB_EEEEEEENS4_17SM75_U32x4_LDSM_NENS4_14SM90_TMA_STOREES1X_NS4_17SM90_U32x4_STSM_NENS4_39AutoVectorizingCopyWithAssumedAlignmentILi128EEEEEEvvEEEEvNT_6ParamsE)
        /*0b3c*/ 	.short	0x0380
        /*0b3e*/ 	.short	0x0800


	//----- nvinfo : EIATTR_SW_WAR
	.align		4
.L_55:
        /*0b40*/ 	.byte	0x04, 0x36
        /*0b42*/ 	.short	(.L_57 - .L_56)
.L_56:
        /*0b44*/ 	.word	0x00000008
.L_57:


//--------------------- .nv.callgraph             --------------------------
	.section	.nv.callgraph,"",@"SHT_CUDA_CALLGRAPH"
	.align	4
	.sectionentsize	8
	.align		4
        /*0000*/ 	.word	0x00000000
	.align		4
        /*0004*/ 	.word	0xffffffff
	.align		4
        /*0008*/ 	.word	index@(_ZN7cutlass13device_kernelINS_4gemm6kernel13GemmUniversalIN4cute5tupleIJiiiiEEENS1_10collective13CollectiveMmaINS1_35MainloopSm100TmaUmmaWarpSpecializedILi9ELi2ELi4ENS5_IJNS4_1CILi1EEESB_SB_EEEEENS5_IJNSA_ILi64EEENSA_ILi256EEENSA_ILi32EEEEEENS_6half_tENS5_IJlSB_lEEESI_SJ_NS4_8TiledMMAINS4_8MMA_AtomIJNS4_20SM100_MMA_F16BF16_SSISI_SI_fLi64ELi256ELNS4_4UMMA5MajorE0ELSO_0ELNSN_7ScaleInE0ELSP_0EEEEEENS4_6LayoutISC_NS5_IJNSA_ILi0EEEST_ST_EEEEENS5_IJNS4_10UnderscoreESW_SW_EEEEENS4_13SM90_TMA_LOADENS4_14ComposedLayoutINS4_7SwizzleILi2ELi4ELi3EEENS4_18smem_ptr_flag_bitsILi16EEENSS_INS5_IJNSA_ILi8EEESG_EEENS5_IJSG_SB_EEEEEEEvNS4_8identityESZ_S19_vS1A_EENS_8epilogue10collective18CollectiveEpilogueINS1C_23Sm100TmaWarpSpecializedILi4ELi2ELi32ELb1ELb0EEEJSH_NS5_IJNSS_ISE_SB_EES1H_EEESI_SJ_SI_SJ_NS1C_6fusion15FusionCallbacksIS1G_NS1J_17LinearCombinationISI_fSI_fLNS_15FloatRoundStyleE2EEESH_S1I_JEEENS4_5SM1004TMEM4LOAD26SM100_TMEM_LOAD_16dp256b8xESZ_NS10_INS11_ILi3ELi4ELi3EEES14_NSS_INS5_IJS15_SE_EEENS5_IJSE_SB_EEEEEEENS4_17SM75_U32x4_LDSM_NENS4_14SM90_TMA_STOREES1X_NS4_17SM90_U32x4_STSM_NENS4_39AutoVectorizingCopyWithAssumedAlignmentILi128EEEEEEvvEEEEvNT_6ParamsE)
	.align		4
        /*000c*/ 	.word	index@(__assertfail)
	.align		4
        /*0010*/ 	.word	0x00000000
	.align		4
        /*0014*/ 	.word	0xfffffffe
	.align		4
        /*0018*/ 	.word	0x00000000
	.align		4
        /*001c*/ 	.word	0xfffffffd
	.align		4
        /*0020*/ 	.word	0x00000000
	.align		4
        /*0024*/ 	.word	0xfffffffc


//--------------------- .nv.constant4             --------------------------
	.section	.nv.constant4,"a",@progbits
	.align	8
	.align		8
.nv.constant4:
        /*0000*/ 	.dword	__assertfail
	.align		8
        /*0008*/ 	.dword	__unnamed_1
	.align		8
        /*0010*/ 	.dword	__unnamed_2
	.align		8
        /*0018*/ 	.dword	_ZN40_INTERNAL_45ab7cde_4_k_cu_85f85694_160994cuda3std3__45__cpo5beginE
	.align		8
        /*0020*/ 	.dword	_ZN40_INTERNAL_45ab7cde_4_k_cu_85f85694_160994cuda3std3__45__cpo3endE
	.align		8
        /*0028*/ 	.dword	_ZN40_INTERNAL_45ab7cde_4_k_cu_85f85694_160994cuda3std3__45__cpo6cbeginE
	.align		8
        /*0030*/ 	.dword	_ZN40_INTERNAL_45ab7cde_4_k_cu_85f85694_160994cuda3std3__45__cpo4cendE
	.align		8
        /*0038*/ 	.dword	_ZN40_INTERNAL_45ab7cde_4_k_cu_85f85694_160994cuda3std3__442_GLOBAL__N__45ab7cde_4_k_cu_85f85694_160996ignoreE
	.align		8
        /*0040*/ 	.dword	_ZN40_INTERNAL_45ab7cde_4_k_cu_85f85694_160994cuda3std3__419piecewise_constructE
	.align		8
        /*0048*/ 	.dword	_ZN40_INTERNAL_45ab7cde_4_k_cu_85f85694_160994cuda3std3__48in_placeE
	.align		8
        /*0050*/ 	.dword	_ZN40_INTERNAL_45ab7cde_4_k_cu_85f85694_160994cuda3std6ranges3__45__cpo4swapE
	.align		8
        /*0058*/ 	.dword	_ZN40_INTERNAL_45ab7cde_4_k_cu_85f85694_160994cuda3std6ranges3__45__cpo9iter_moveE
	.align		8
        /*0060*/ 	.dword	_ZN40_INTERNAL_45ab7cde_4_k_cu_85f85694_160994cute7productE
	.align		8
        /*0068*/ 	.dword	_ZN40_INTERNAL_45ab7cde_4_k_cu_85f85694_160994cute1_E
	.align		8
        /*0070*/ 	.dword	$str$25
	.align		8
        /*0078*/ 	.dword	$str$26
	.align		8
        /*0080*/ 	.dword	$str$27
	.align		8
        /*0088*/ 	.dword	$str$28


//--------------------- .text._ZN7cutlass13device_kernelINS_4gemm6kernel13GemmUniversalIN4cute5tupleIJiiiiEEENS1_10collective13CollectiveMmaINS1_35MainloopSm100TmaUmmaWarpSpecializedILi9ELi2ELi4ENS5_IJNS4_1CILi1EEESB_SB_EEEEENS5_IJNSA_ILi64EEENSA_ILi256EEENSA_ILi32EEEEEENS_6half_tENS5_IJlSB_lEEESI_SJ_NS4_8TiledMMAINS4_8MMA_AtomIJNS4_20SM100_MMA_F16BF16_SSISI_SI_fLi64ELi256ELNS4_4UMMA5MajorE0ELSO_0ELNSN_7ScaleInE0ELSP_0EEEEEENS4_6LayoutISC_NS5_IJNSA_ILi0EEEST_ST_EEEEENS5_IJNS4_10UnderscoreESW_SW_EEEEENS4_13SM90_TMA_LOADENS4_14ComposedLayoutINS4_7SwizzleILi2ELi4ELi3EEENS4_18smem_ptr_flag_bitsILi16EEENSS_INS5_IJNSA_ILi8EEESG_EEENS5_IJSG_SB_EEEEEEEvNS4_8identityESZ_S19_vS1A_EENS_8epilogue10collective18CollectiveEpilogueINS1C_23Sm100TmaWarpSpecializedILi4ELi2ELi32ELb1ELb0EEEJSH_NS5_IJNSS_ISE_SB_EES1H_EEESI_SJ_SI_SJ_NS1C_6fusion15FusionCallbacksIS1G_NS1J_17LinearCombinationISI_fSI_fLNS_15FloatRoundStyleE2EEESH_S1I_JEEENS4_5SM1004TMEM4LOAD26SM100_TMEM_LOAD_16dp256b8xESZ_NS10_INS11_ILi3ELi4ELi3EEES14_NSS_INS5_IJS15_SE_EEENS5_IJSE_SB_EEEEEEENS4_17SM75_U32x4_LDSM_NENS4_14SM90_TMA_STOREES1X_NS4_17SM90_U32x4_STSM_NENS4_39AutoVectorizingCopyWithAssumedAlignmentILi128EEEEEEvvEEEEvNT_6ParamsE --------------------------
	.section	.text._ZN7cutlass13device_kernelINS_4gemm6kernel13GemmUniversalIN4cute5tupleIJiiiiEEENS1_10collective13CollectiveMmaINS1_35MainloopSm100TmaUmmaWarpSpecializedILi9ELi2ELi4ENS5_IJNS4_1CILi1EEESB_SB_EEEEENS5_IJNSA_ILi64EEENSA_ILi256EEENSA_ILi32EEEEEENS_6half_tENS5_IJlSB_lEEESI_SJ_NS4_8TiledMMAINS4_8MMA_AtomIJNS4_20SM100_MMA_F16BF16_SSISI_SI_fLi64ELi256ELNS4_4UMMA5MajorE0ELSO_0ELNSN_7ScaleInE0ELSP_0EEEEEENS4_6LayoutISC_NS5_IJNSA_ILi0EEEST_ST_EEEEENS5_IJNS4_10UnderscoreESW_SW_EEEEENS4_13SM90_TMA_LOADENS4_14ComposedLayoutINS4_7SwizzleILi2ELi4ELi3EEENS4_18smem_ptr_flag_bitsILi16EEENSS_INS5_IJNSA_ILi8EEESG_EEENS5_IJSG_SB_EEEEEEEvNS4_8identityESZ_S19_vS1A_EENS_8epilogue10collective18CollectiveEpilogueINS1C_23Sm100TmaWarpSpecializedILi4ELi2ELi32ELb1ELb0EEEJSH_NS5_IJNSS_ISE_SB_EES1H_EEESI_SJ_SI_SJ_NS1C_6fusion15FusionCallbacksIS1G_NS1J_17LinearCombinationISI_fSI_fLNS_15FloatRoundStyleE2EEESH_S1I_JEEENS4_5SM1004TMEM4LOAD26SM100_TMEM_LOAD_16dp256b8xESZ_NS10_INS11_ILi3ELi4ELi3EEES14_NSS_INS5_IJS15_SE_EEENS5_IJSE_SB_EEEEEEENS4_17SM75_U32x4_LDSM_NENS4_14SM90_TMA_STOREES1X_NS4_17SM90_U32x4_STSM_NENS4_39AutoVectorizingCopyWithAssumedAlignmentILi128EEEEEEvvEEEEvNT_6ParamsE,"ax",@progbits
	.align	128
.text._ZN7cutlass13device_kernelINS_4gemm6kernel13GemmUniversalIN4cute5tupleIJiiiiEEENS1_10collective13CollectiveMmaINS1_35MainloopSm100TmaUmmaWarpSpecializedILi9ELi2ELi4ENS5_IJNS4_1CILi1EEESB_SB_EEEEENS5_IJNSA_ILi64EEENSA_ILi256EEENSA_ILi32EEEEEENS_6half_tENS5_IJlSB_lEEESI_SJ_NS4_8TiledMMAINS4_8MMA_AtomIJNS4_20SM100_MMA_F16BF16_SSISI_SI_fLi64ELi256ELNS4_4UMMA5MajorE0ELSO_0ELNSN_7ScaleInE0ELSP_0EEEEEENS4_6LayoutISC_NS5_IJNSA_ILi0EEEST_ST_EEEEENS5_IJNS4_10UnderscoreESW_SW_EEEEENS4_13SM90_TMA_LOADENS4_14ComposedLayoutINS4_7SwizzleILi2ELi4ELi3EEENS4_18smem_ptr_flag_bitsILi16EEENSS_INS5_IJNSA_ILi8EEESG_EEENS5_IJSG_SB_EEEEEEEvNS4_8identityESZ_S19_vS1A_EENS_8epilogue10collective18CollectiveEpilogueINS1C_23Sm100TmaWarpSpecializedILi4ELi2ELi32ELb1ELb0EEEJSH_NS5_IJNSS_ISE_SB_EES1H_EEESI_SJ_SI_SJ_NS1C_6fusion15FusionCallbacksIS1G_NS1J_17LinearCombinationISI_fSI_fLNS_15FloatRoundStyleE2EEESH_S1I_JEEENS4_5SM1004TMEM4LOAD26SM100_TMEM_LOAD_16dp256b8xESZ_NS10_INS11_ILi3ELi4ELi3EEES14_NSS_INS5_IJS15_SE_EEENS5_IJSE_SB_EEEEEEENS4_17SM75_U32x4_LDSM_NENS4_14SM90_TMA_STOREES1X_NS4_17SM90_U32x4_STSM_NENS4_39AutoVectorizingCopyWithAssumedAlignmentILi128EEEEEEvvEEEEvNT_6ParamsE:
        .type           _ZN7cutlass13device_kernelINS_4gemm6kernel13GemmUniversalIN4cute5tupleIJiiiiEEENS1_10collective13CollectiveMmaINS1_35MainloopSm100TmaUmmaWarpSpecializedILi9ELi2ELi4ENS5_IJNS4_1CILi1EEESB_SB_EEEEENS5_IJNSA_ILi64EEENSA_ILi256EEENSA_ILi32EEEEEENS_6half_tENS5_IJlSB_lEEESI_SJ_NS4_8TiledMMAINS4_8MMA_AtomIJNS4_20SM100_MMA_F16BF16_SSISI_SI_fLi64ELi256ELNS4_4UMMA5MajorE0ELSO_0ELNSN_7ScaleInE0ELSP_0EEEEEENS4_6LayoutISC_NS5_IJNSA_ILi0EEEST_ST_EEEEENS5_IJNS4_10UnderscoreESW_SW_EEEEENS4_13SM90_TMA_LOADENS4_14ComposedLayoutINS4_7SwizzleILi2ELi4ELi3EEENS4_18smem_ptr_flag_bitsILi16EEENSS_INS5_IJNSA_ILi8EEESG_EEENS5_IJSG_SB_EEEEEEEvNS4_8identityESZ_S19_vS1A_EENS_8epilogue10collective18CollectiveEpilogueINS1C_23Sm100TmaWarpSpecializedILi4ELi2ELi32ELb1ELb0EEEJSH_NS5_IJNSS_ISE_SB_EES1H_EEESI_SJ_SI_SJ_NS1C_6fusion15FusionCallbacksIS1G_NS1J_17LinearCombinationISI_fSI_fLNS_15FloatRoundStyleE2EEESH_S1I_JEEENS4_5SM1004TMEM4LOAD26SM100_TMEM_LOAD_16dp256b8xESZ_NS10_INS11_ILi3ELi4ELi3EEES14_NSS_INS5_IJS15_SE_EEENS5_IJSE_SB_EEEEEEENS4_17SM75_U32x4_LDSM_NENS4_14SM90_TMA_STOREES1X_NS4_17SM90_U32x4_STSM_NENS4_39AutoVectorizingCopyWithAssumedAlignmentILi128EEEEEEvvEEEEvNT_6ParamsE,@function
        .size           _ZN7cutlass13device_kernelINS_4gemm6kernel13GemmUniversalIN4cute5tupleIJiiiiEEENS1_10collective13CollectiveMmaINS1_35MainloopSm100TmaUmmaWarpSpecializedILi9ELi2ELi4ENS5_IJNS4_1CILi1EEESB_SB_EEEEENS5_IJNSA_ILi64EEENSA_ILi256EEENSA_ILi32EEEEEENS_6half_tENS5_IJlSB_lEEESI_SJ_NS4_8TiledMMAINS4_8MMA_AtomIJNS4_20SM100_MMA_F16BF16_SSISI_SI_fLi64ELi256ELNS4_4UMMA5MajorE0ELSO_0ELNSN_7ScaleInE0ELSP_0EEEEEENS4_6LayoutISC_NS5_IJNSA_ILi0EEEST_ST_EEEEENS5_IJNS4_10UnderscoreESW_SW_EEEEENS4_13SM90_TMA_LOADENS4_14ComposedLayoutINS4_7SwizzleILi2ELi4ELi3EEENS4_18smem_ptr_flag_bitsILi16EEENSS_INS5_IJNSA_ILi8EEESG_EEENS5_IJSG_SB_EEEEEEEvNS4_8identityESZ_S19_vS1A_EENS_8epilogue10collective18CollectiveEpilogueINS1C_23Sm100TmaWarpSpecializedILi4ELi2ELi32ELb1ELb0EEEJSH_NS5_IJNSS_ISE_SB_EES1H_EEESI_SJ_SI_SJ_NS1C_6fusion15FusionCallbacksIS1G_NS1J_17LinearCombinationISI_fSI_fLNS_15FloatRoundStyleE2EEESH_S1I_JEEENS4_5SM1004TMEM4LOAD26SM100_TMEM_LOAD_16dp256b8xESZ_NS10_INS11_ILi3ELi4ELi3EEES14_NSS_INS5_IJS15_SE_EEENS5_IJSE_SB_EEEEEEENS4_17SM75_U32x4_LDSM_NENS4_14SM90_TMA_STOREES1X_NS4_17SM90_U32x4_STSM_NENS4_39AutoVectorizingCopyWithAssumedAlignmentILi128EEEEEEvvEEEEvNT_6ParamsE,(.L_x_192 - _ZN7cutlass13device_kernelINS_4gemm6kernel13GemmUniversalIN4cute5tupleIJiiiiEEENS1_10collective13CollectiveMmaINS1_35MainloopSm100TmaUmmaWarpSpecializedILi9ELi2ELi4ENS5_IJNS4_1CILi1EEESB_SB_EEEEENS5_IJNSA_ILi64EEENSA_ILi256EEENSA_ILi32EEEEEENS_6half_tENS5_IJlSB_lEEESI_SJ_NS4_8TiledMMAINS4_8MMA_AtomIJNS4_20SM100_MMA_F16BF16_SSISI_SI_fLi64ELi256ELNS4_4UMMA5MajorE0ELSO_0ELNSN_7ScaleInE0ELSP_0EEEEEENS4_6LayoutISC_NS5_IJNSA_ILi0EEEST_ST_EEEEENS5_IJNS4_10UnderscoreESW_SW_EEEEENS4_13SM90_TMA_LOADENS4_14ComposedLayoutINS4_7SwizzleILi2ELi4ELi3EEENS4_18smem_ptr_flag_bitsILi16EEENSS_INS5_IJNSA_ILi8EEESG_EEENS5_IJSG_SB_EEEEEEEvNS4_8identityESZ_S19_vS1A_EENS_8epilogue10collective18CollectiveEpilogueINS1C_23Sm100TmaWarpSpecializedILi4ELi2ELi32ELb1ELb0EEEJSH_NS5_IJNSS_ISE_SB_EES1H_EEESI_SJ_SI_SJ_NS1C_6fusion15FusionCallbacksIS1G_NS1J_17LinearCombinationISI_fSI_fLNS_15FloatRoundStyleE2EEESH_S1I_JEEENS4_5SM1004TMEM4LOAD26SM100_TMEM_LOAD_16dp256b8xESZ_NS10_INS11_ILi3ELi4ELi3EEES14_NSS_INS5_IJS15_SE_EEENS5_IJSE_SB_EEEEEEENS4_17SM75_U32x4_LDSM_NENS4_14SM90_TMA_STOREES1X_NS4_17SM90_U32x4_STSM_NENS4_39AutoVectorizingCopyWithAssumedAlignmentILi128EEEEEEvvEEEEvNT_6ParamsE)
        .other          _ZN7cutlass13device_kernelINS_4gemm6kernel13GemmUniversalIN4cute5tupleIJiiiiEEENS1_10collective13CollectiveMmaINS1_35MainloopSm100TmaUmmaWarpSpecializedILi9ELi2ELi4ENS5_IJNS4_1CILi1EEESB_SB_EEEEENS5_IJNSA_ILi64EEENSA_ILi256EEENSA_ILi32EEEEEENS_6half_tENS5_IJlSB_lEEESI_SJ_NS4_8TiledMMAINS4_8MMA_AtomIJNS4_20SM100_MMA_F16BF16_SSISI_SI_fLi64ELi256ELNS4_4UMMA5MajorE0ELSO_0ELNSN_7ScaleInE0ELSP_0EEEEEENS4_6LayoutISC_NS5_IJNSA_ILi0EEEST_ST_EEEEENS5_IJNS4_10UnderscoreESW_SW_EEEEENS4_13SM90_TMA_LOADENS4_14ComposedLayoutINS4_7SwizzleILi2ELi4ELi3EEENS4_18smem_ptr_flag_bitsILi16EEENSS_INS5_IJNSA_ILi8EEESG_EEENS5_IJSG_SB_EEEEEEEvNS4_8identityESZ_S19_vS1A_EENS_8epilogue10collective18CollectiveEpilogueINS1C_23Sm100TmaWarpSpecializedILi4ELi2ELi32ELb1ELb0EEEJSH_NS5_IJNSS_ISE_SB_EES1H_EEESI_SJ_SI_SJ_NS1C_6fusion15FusionCallbacksIS1G_NS1J_17LinearCombinationISI_fSI_fLNS_15FloatRoundStyleE2EEESH_S1I_JEEENS4_5SM1004TMEM4LOAD26SM100_TMEM_LOAD_16dp256b8xESZ_NS10_INS11_ILi3ELi4ELi3EEES14_NSS_INS5_IJS15_SE_EEENS5_IJSE_SB_EEEEEEENS4_17SM75_U32x4_LDSM_NENS4_14SM90_TMA_STOREES1X_NS4_17SM90_U32x4_STSM_NENS4_39AutoVectorizingCopyWithAssumedAlignmentILi128EEEEEEvvEEEEvNT_6ParamsE,@"STO_CUDA_ENTRY STV_DEFAULT"
_ZN7cutlass13device_kernelINS_4gemm6kernel13GemmUniversalIN4cute5tupleIJiiiiEEENS1_10collective13CollectiveMmaINS1_35MainloopSm100TmaUmmaWarpSpecializedILi9ELi2ELi4ENS5_IJNS4_1CILi1EEESB_SB_EEEEENS5_IJNSA_ILi64EEENSA_ILi256EEENSA_ILi32EEEEEENS_6half_tENS5_IJlSB_lEEESI_SJ_NS4_8TiledMMAINS4_8MMA_AtomIJNS4_20SM100_MMA_F16BF16_SSISI_SI_fLi64ELi256ELNS4_4UMMA5MajorE0ELSO_0ELNSN_7ScaleInE0ELSP_0EEEEEENS4_6LayoutISC_NS5_IJNSA_ILi0EEEST_ST_EEEEENS5_IJNS4_10UnderscoreESW_SW_EEEEENS4_13SM90_TMA_LOADENS4_14ComposedLayoutINS4_7SwizzleILi2ELi4ELi3EEENS4_18smem_ptr_flag_bitsILi16EEENSS_INS5_IJNSA_ILi8EEESG_EEENS5_IJSG_SB_EEEEEEEvNS4_8identityESZ_S19_vS1A_EENS_8epilogue10collective18CollectiveEpilogueINS1C_23Sm100TmaWarpSpecializedILi4ELi2ELi32ELb1ELb0EEEJSH_NS5_IJNSS_ISE_SB_EES1H_EEESI_SJ_SI_SJ_NS1C_6fusion15FusionCallbacksIS1G_NS1J_17LinearCombinationISI_fSI_fLNS_15FloatRoundStyleE2EEESH_S1I_JEEENS4_5SM1004TMEM4LOAD26SM100_TMEM_LOAD_16dp256b8xESZ_NS10_INS11_ILi3ELi4ELi3EEES14_NSS_INS5_IJS15_SE_EEENS5_IJSE_SB_EEEEEEENS4_17SM75_U32x4_LDSM_NENS4_14SM90_TMA_STOREES1X_NS4_17SM90_U32x4_STSM_NENS4_39AutoVectorizingCopyWithAssumedAlignmentILi128EEEEEEvvEEEEvNT_6ParamsE:
[----:B------:R-:W1:Y:S01]  /*0000*/  LDC R1, c[0x0][0x37c] ;  /* 0x0000df00ff017b82 */ /* 0x000e620000000800 */
[----:B------:R-:W2:Y:S01]  /*0010*/  S2R R101, SR_TID.X ;  /* 0x0000000000657919 */ /* 0x000ea20000002100 */
[----:B------:R-:W3:Y:S01]  /*0020*/  LDCU.64 UR4, c[0x0][0x890] ;  /* 0x00011200ff0477ac */ /* 0x000ee20008000a00 */
[----:B------:R-:W-:Y:S02]  /*0030*/  PRMT R88, RZ, 0x7610, R88 ;  /* 0x00007610ff587816 */ /* 0x000fe40000000058 */
[----:B------:R-:W-:Y:S01]  /*0040*/  ELECT P5, URZ, PT ;  /* 0x0000000000ff782f */ /* 0x000fe200038a0000 */
[----:B------:R-:W4:Y:S01]  /*0050*/  LDCU.64 UR46, c[0x0][0x358] ;  /* 0x00006b00ff2e77ac */ /* 0x000f220008000a00 */
[----:B---3--:R-:W-:-:S04]  /*0060*/  UISETP.NE.U32.AND UP0, UPT, UR4, URZ, UPT ;  /* 0x000000ff0400728c */ /* 0x008fc8000bf05070 */
[----:B------:R-:W-:Y:S01]  /*0070*/  UISETP.NE.AND.EX UP0, UPT, UR5, URZ, UPT, UP0 ;  /* 0x000000ff0500728c */ /* 0x000fe2000bf05300 */
[----:B--2---:R-:W-:-:S05]  /*0080*/  SHF.R.U32.HI R93, RZ, 0x5, R101 ;  /* 0x00000005ff5d7819 */ /* 0x004fca0000011665 */
[----:B------:R-:W2:Y:S02]  /*0090*/  SHFL.IDX PT, R0, R93, RZ, 0x1f ;  /* 0x00001fff5d007589 */ /* 0x000ea400000e0000 */
[----:B--2---:R-:W-:Y:S01]  /*00a0*/  R2UR UR8, R0 ;  /* 0x00000000000872ca */ /* 0x004fe200000e0000 */
[----:B-1--4-:R-:W-:-:S14]  /*00b0*/  BRA.U UP0, `(.L_x_0) ;  /* 0x00000001002c7547 */ /* 0x012fdc000b800000 */
[----:B------:R-:W1:Y:S02]  /*00c0*/  LDCU.64 UR6, c[0x0][0x888] ;  /* 0x00011100ff0677ac */ /* 0x000e640008000a00 */
[----:B-1----:R-:W-:-:S04]  /*00d0*/  UISETP.NE.U32.AND UP0, UPT, UR6, URZ, UPT ;  /* 0x000000ff0600728c */ /* 0x002fc8000bf05070 */
[----:B------:R-:W-:-:S09]  /*00e0*/  UISETP.NE.AND.EX UP0, UPT, UR7, URZ, UPT, UP0 ;  /* 0x000000ff0700728c */ /* 0x000fd2000bf05300 */
[----:B------:R-:W-:Y:S05]  /*00f0*/  BRA.U !UP0, `(.L_x_1) ;  /* 0x0000000108107547 */ /* 0x000fea000b800000 */
[----:B------:R-:W1:Y:S02]  /*0100*/  LDC.64 R2, c[0x0][0x888] ;  /* 0x00022200ff027b82 */ /* 0x000e640000000a00 */
[----:B-1----:R1:W5:Y:S01]  /*0110*/  LDG.E R49, desc[UR46][R2.64] ;  /* 0x0000002e02317981 */ /* 0x002362000c1e1900 */
[----:B------:R-:W-:Y:S01]  /*0120*/  HFMA2 R88, -RZ, RZ, 0, 5.9604644775390625e-08 ;  /* 0x00000001ff587431 */ /* 0x000fe200000001ff */
[----:B------:R-:W-:Y:S05]  /*0130*/  BRA `(.L_x_0) ;  /* 0x00000000000c7947 */ /* 0x000fea0003800000 */
.L_x_1:
[----:B------:R-:W1:Y:S01]  /*0140*/  LDCU UR6, c[0x0][0x880] ;  /* 0x00011000ff0677ac */ /* 0x000e620008000800 */
[----:B------:R-:W-:Y:S01]  /*0150*/  HFMA2 R88, -RZ, RZ, 0, 5.9604644775390625e-08 ;  /* 0x00000001ff587431 */ /* 0x000fe200000001ff */
[----:B-1----:R-:W-:-:S07]  /*0160*/  MOV R49, UR6 ;  /* 0x0000000600317c02 */ /* 0x002fce0008000f00 */
.L_x_0:
[----:B------:R-:W2:Y:S02]  /*0170*/  LDCU.64 UR6, c[0x0][0x8b0] ;  /* 0x00011600ff0677ac */ /* 0x000ea40008000a00 */
[----:B--2---:R-:W-:-:S04]  /*0180*/  UISETP.NE.U32.AND UP0, UPT, UR6, URZ, UPT ;  /* 0x000000ff0600728c */ /* 0x004fc8000bf05070 */
[----:B------:R-:W-:-:S09]  /*0190*/  UISETP.NE.AND.EX UP0, UPT, UR7, URZ, UPT, UP0 ;  /* 0x000000ff0700728c */ /* 0x000fd2000bf05300 */
[----:B------:R-:W-:Y:S05]  /*01a0*/  BRA.U UP0, `(.L_x_2) ;  /* 0x0000000100247547 */ /* 0x000fea000b800000 */
[----:B------:R-:W2:Y:S02]  /*01b0*/  LDCU.64 UR6, c[0x0][0x8a8] ;  /* 0x00011500ff0677ac */ /* 0x000ea40008000a00 */
[----:B--2---:R-:W-:-:S04]  /*01c0*/  UISETP.NE.U32.AND UP0, UPT, UR6, URZ, UPT ;  /* 0x000000ff0600728c */ /* 0x004fc8000bf05070 */
[----:B------:R-:W-:-:S09]  /*01d0*/  UISETP.NE.AND.EX UP0, UPT, UR7, URZ, UPT, UP0 ;  /* 0x000000ff0700728c */ /* 0x000fd2000bf05300 */
[----:B------:R-:W-:Y:S05]  /*01e0*/  BRA.U !UP0, `(.L_x_3) ;  /* 0x00000001080c7547 */ /* 0x000fea000b800000 */
[----:B-1----:R-:W1:Y:S02]  /*01f0*/  LDC.64 R2, c[0x0][0x8a8] ;  /* 0x00022a00ff027b82 */ /* 0x002e640000000a00 */
[----:B-1----:R2:W5:Y:S01]  /*0200*/  LDG.E R47, desc[UR46][R2.64] ;  /* 0x0000002e022f7981 */ /* 0x002562000c1e1900 */
[----:B------:R-:W-:Y:S05]  /*0210*/  BRA `(.L_x_2) ;  /* 0x0000000000087947 */ /* 0x000fea0003800000 */
.L_x_3:
[----:B------:R-:W2:Y:S02]  /*0220*/  LDCU UR6, c[0x0][0x8a0] ;  /* 0x00011400ff0677ac */ /* 0x000ea40008000800 */
[----:B--2---:R-:W-:Y:S02]  /*0230*/  MOV R47, UR6 ;  /* 0x00000006002f7c02 */ /* 0x004fe40008000f00 */
.L_x_2:
[----:B------:R-:W-:Y:S01]  /*0240*/  IMAD.U32 R0, RZ, RZ, UR8 ;  /* 0x00000008ff007e24 */ /* 0x000fe2000f8e00ff */
[----:B------:R-:W-:Y:S04]  /*0250*/  BSSY.RECONVERGENT B0, `(.L_x_4) ;  /* 0x000000c000007945 */ /* 0x000fe80003800200 */
[C---:B------:R-:W-:Y:S02]  /*0260*/  ISETP.NE.OR P1, PT, R0.reuse, 0x1, !P5 ;  /* 0x000000010000780c */ /* 0x040fe40006f25670 */
[----:B------:R-:W-:-:S11]  /*0270*/  ISETP.NE.OR P0, PT, R0, 0x3, !P5 ;  /* 0x000000030000780c */ /* 0x000fd60006f05670 */
[----:B------:R-:W-:Y:S05]  /*0280*/  @P1 BRA `(.L_x_5) ;  /* 0x0000000000201947 */ /* 0x000fea0003800000 */
[----:B------:R-:W3:Y:S02]  /*0290*/  LDCU.64 UR6, c[0x0][0x348] ;  /* 0x00006900ff0677ac */ /* 0x000ee40008000a00 */
[----:B---3--:R-:W-:Y:S02]  /*02a0*/  UIADD3 UR10, UP1, UPT, UR6, 0x80, URZ ;  /* 0x00000080060a7890 */ /* 0x008fe4000ff3e0ff */
[----:B------:R-:W-:Y:S02]  /*02b0*/  UIADD3 UR6, UP0, UPT, UR6, 0x180, URZ ;  /* 0x0000018006067890 */ /* 0x000fe4000ff1e0ff */
[----:B------:R-:W-:Y:S02]  /*02c0*/  UIADD3.X UR11, UPT, UPT, URZ, UR7, URZ, UP1, !UPT ;  /* 0x00000007ff0b7290 */ /* 0x000fe40008ffe4ff */
[----:B------:R-:W-:-:S07]  /*02d0*/  UIADD3.X UR7, UPT, UPT, URZ, UR7, URZ, UP0, !UPT ;  /* 0x00000007ff077290 */ /* 0x000fce00087fe4ff */
[----:B------:R3:W-:Y:S02]  /*02e0*/  UTMACCTL.PF [UR10] ;  /* 0x000000000a0079b9 */ /* 0x0007e40008040000 */
[----:B------:R3:W-:Y:S02]  /*02f0*/  UTMACCTL.PF [UR6] ;  /* 0x00000000060079b9 */ /* 0x0007e40008040000 */
[----:B---3--:R-:W-:Y:S01]  /*0300*/  NOP ;  /* 0x0000000000007918 */ /* 0x008fe20000000000 */
.L_x_5:
[----:B------:R-:W-:Y:S05]  /*0310*/  BSYNC.RECONVERGENT B0 ;  /* 0x0000000000007941 */ /* 0x000fea0003800200 */
.L_x_4:
[----:B------:R-:W-:Y:S04]  /*0320*/  BSSY.RECONVERGENT B0, `(.L_x_6) ;  /* 0x000000a000007945 */ /* 0x000fe80003800200 */
        /* <DEDUP_REMOVED lines=9> */
.L_x_7:
[----:B------:R-:W-:Y:S05]  /*03c0*/  BSYNC.RECONVERGENT B0 ;  /* 0x0000000000007941 */ /* 0x000fea0003800200 */
.L_x_6:
[----:B------:R-:W3:Y:S01]  /*03d0*/  LDCU.64 UR6, c[0x0][0x888] ;  /* 0x00011100ff0677ac */ /* 0x000ee20008000a00 */
[----:B------:R-:W-:Y:S02]  /*03e0*/  UISETP.EQ.U32.AND UP1, UPT, UR4, URZ, UPT ;  /* 0x000000ff0400728c */ /* 0x000fe4000bf22070 */
[----:B------:R-:W-:Y:S02]  /*03f0*/  UPLOP3.LUT UP2, UPT, UPT, UPT, UPT, 0x80, 0x8 ;  /* 0x000000000008789c */ /* 0x000fe40003f4f070 */
[----:B---3--:R-:W-:-:S04]  /*0400*/  UISETP.NE.U32.AND UP0, UPT, UR6, URZ, UPT ;  /* 0x000000ff0600728c */ /* 0x008fc8000bf05070 */
[----:B------:R-:W-:-:S04]  /*0410*/  UISETP.NE.AND.EX UP0, UPT, UR7, URZ, UPT, UP0 ;  /* 0x000000ff0700728c */ /* 0x000fc8000bf05300 */
[----:B------:R-:W-:-:S04]  /*0420*/  UISETP.EQ.OR.EX UP3, UPT, UR5, URZ, !UP0, UP1 ;  /* 0x000000ff0500728c */ /* 0x000fc8000c762710 */
[----:B------:R-:W-:-:S05]  /*0430*/  UP2UR UR50, UPR, URZ, 0x8 ;  /* 0x00000008ff327883 */ /* 0x000fca0008000000 */
[----:B------:R-:W-:Y:S07]  /*0440*/  BRA.U !UP3, `(.L_x_8) ;  /* 0x000000010b207547 */ /* 0x000fee000b800000 */
[----:B------:R-:W-:Y:S01]  /*0450*/  UISETP.NE.U32.AND UP2, UPT, UR4, URZ, UPT ;  /* 0x000000ff0400728c */ /* 0x000fe2000bf45070 */
[----:B-----5:R-:W-:Y:S01]  /*0460*/  FSETP.NEU.AND P0, PT, R49, RZ, PT ;  /* 0x000000ff3100720b */ /* 0x020fe20003f0d000 */
[----:B------:R-:W-:Y:S02]  /*0470*/  USEL UR4, URZ, 0xffffffff, UP0 ;  /* 0xffffffffff047887 */ /* 0x000fe40008000000 */
[----:B------:R-:W-:-:S10]  /*0480*/  UISETP.NE.AND.EX UP2, UPT, UR5, URZ, UPT, UP2 ;  /* 0x000000ff0500728c */ /* 0x000fd4000bf45320 */
[----:B------:R-:W-:Y:S01]  /*0490*/  VOTEU.ANY UP1, P0 ;  /* 0x0000000000ff7886 */ /* 0x000fe20000020100 */
[----:B------:R-:W-:-:S04]  /*04a0*/  @!UP2 USEL UR4, URZ, 0xffffffff, UP1 ;  /* 0xffffffffff04a887 */ /* 0x000fc80008800000 */
[----:B------:R-:W-:-:S04]  /*04b0*/  ULOP3.LUT UR4, UR4, 0x1, URZ, 0xc0, !UPT ;  /* 0x0000000104047892 */ /* 0x000fc8000f8ec0ff */
[----:B------:R-:W-:-:S11]  /*04c0*/  UISETP.NE.U32.AND UP2, UPT, UR4, 0x1, UPT ;  /* 0x000000010400788c */ /* 0x000fd6000bf45070 */
.L_x_8:
[----:B-12---:R-:W1:Y:S01]  /*04d0*/  SHFL.IDX PT, R2, R93, RZ, 0x1f ;  /* 0x00001fff5d027589 */ /* 0x006e6200000e0000 */
[----:B------:R-:W-:-:S04]  /*04e0*/  UISETP.NE.AND UP1, UPT, UR8, 0x2, UPT ;  /* 0x000000020800788c */ /* 0x000fc8000bf25270 */
[----:B------:R-:W-:Y:S01]  /*04f0*/  USEL UR6, URZ, 0x1, UP1 ;  /* 0x00000001ff067887 */ /* 0x000fe20008800000 */
[----:B-1----:R-:W-:-:S13]  /*0500*/  ISETP.NE.AND P0, PT, R2, RZ, PT ;  /* 0x000000ff0200720c */ /* 0x002fda0003f05270 */
[----:B------:R-:W-:Y:S05]  /*0510*/  @P0 BRA `(.L_x_9) ;  /* 0x00000000007c0947 */ /* 0x000fea0003800000 */
[----:B------:R-:W-:Y:S01]  /*0520*/  ELECT P0, URZ, PT ;  /* 0x0000000000ff782f */ /* 0x000fe20003800000 */
[----:B------:R-:W-:-:S12]  /*0530*/  BSSY.RECONVERGENT B0, `(.L_x_9) ;  /* 0x000001d000007945 */ /* 0x000fd80003800200 */
[----:B------:R-:W-:Y:S05]  /*0540*/  @!P0 BRA `(.L_x_10) ;  /* 0x00000000006c8947 */ /* 0x000fea0003800000 */
[----:B------:R-:W1:Y:S01]  /*0550*/  S2UR UR5, SR_CgaCtaId ;  /* 0x00000000000579c3 */ /* 0x000e620000008800 */
[----:B------:R-:W-:Y:S01]  /*0560*/  UMOV UR7, 0x400 ;  /* 0x0000040000077882 */ /* 0x000fe20000000000 */
[----:B------:R-:W-:Y:S02]  /*0570*/  UMOV UR4, 0x1 ;  /* 0x0000000100047882 */ /* 0x000fe40000000000 */
[----:B------:R-:W-:-:S04]  /*0580*/  UIADD3 UR10, UPT, UPT, -UR4, 0x100000, URZ ;  /* 0x00100000040a7890 */ /* 0x000fc8000fffe1ff */
[----:B------:R-:W-:Y:S02]  /*0590*/  USHF.L.U32 UR11, UR10, 0xb, URZ ;  /* 0x0000000b0a0b7899 */ /* 0x000fe400080006ff */
[----:B------:R-:W-:Y:S02]  /*05a0*/  USHF.L.U32 UR10, UR10, 0x1, URZ ;  /* 0x000000010a0a7899 */ /* 0x000fe400080006ff */
[----:B-1----:R-:W-:Y:S01]  /*05b0*/  ULEA UR5, UR5, UR7, 0x18 ;  /* 0x0000000705057291 */ /* 0x002fe2000f8ec0ff */
[----:B------:R-:W1:Y:S11]  /*05c0*/  FENCE.VIEW.ASYNC.S ;  /* 0x00000000000073c6 */ /* 0x000e760000000000 */
[----:B-1----:R1:W2:Y:S01]  /*05d0*/  SYNCS.EXCH.64 URZ, [UR5], UR10 ;  /* 0x0000000a05ff75b2 */ /* 0x0022a20008000100 */
[----:B------:R1:W3:Y:S01]  /*05e0*/  SYNCS.EXCH.64 URZ, [UR5+0x48], UR10 ;  /* 0x0000480a05ff75b2 */ /* 0x0002e20008000100 */
[----:B------:R1:W4:Y:S01]  /*05f0*/  SYNCS.EXCH.64 URZ, [UR5+0x8], UR10 ;  /* 0x0000080a05ff75b2 */ /* 0x0003220008000100 */
[----:B------:R1:W1:Y:S01]  /*0600*/  SYNCS.EXCH.64 URZ, [UR5+0x50], UR10 ;  /* 0x0000500a05ff75b2 */ /* 0x0002620008000100 */
        /* <DEDUP_REMOVED lines=14> */
[----:B------:R-:W-:Y:S01]  /*06f0*/  NOP ;  /* 0x0000000000007918 */ /* 0x000fe20000000000 */
.L_x_10:
[----:B-1----:R-:W-:Y:S05]  /*0700*/  BSYNC.RECONVERGENT B0 ;  /* 0x0000000000007941 */ /* 0x002fea0003800200 */
.L_x_9:
[----:B------:R-:W1:Y:S01]  /*0710*/  SHFL.IDX PT, R2, R93, RZ, 0x1f ;  /* 0x00001fff5d027589 */ /* 0x000e6200000e0000 */
[----:B------:R-:W-:Y:S01]  /*0720*/  NOP ;  /* 0x0000000000007918 */ /* 0x000fe20000000000 */
[----:B-1----:R-:W-:-:S13]  /*0730*/  ISETP.NE.AND P0, PT, R2, 0x1, PT ;  /* 0x000000010200780c */ /* 0x002fda0003f05270 */
[----:B------:R-:W-:Y:S05]  /*0740*/  @P0 BRA `(.L_x_11) ;  /* 0x0000000000580947 */ /* 0x000fea0003800000 */
[----:B------:R-:W1:Y:S01]  /*0750*/  S2UR UR7, SR_CgaCtaId ;  /* 0x00000000000779c3 */ /* 0x000e620000008800 */
[----:B------:R-:W-:Y:S01]  /*0760*/  UMOV UR9, 0x400 ;  /* 0x0000040000097882 */ /* 0x000fe20000000000 */
[----:B------:R-:W-:Y:S01]  /*0770*/  UMOV UR5, 0x20 ;  /* 0x0000002000057882 */ /* 0x000fe20000000000 */
[----:B------:R-:W-:Y:S01]  /*0780*/  UMOV UR4, 0x80 ;  /* 0x0000008000047882 */ /* 0x000fe20000000000 */
[----:B------:R-:W-:-:S04]  /*0790*/  UIADD3 UR10, UPT, UPT, -UR5, 0x100000, URZ ;  /* 0x00100000050a7890 */ /* 0x000fc8000fffe1ff */
[----:B------:R-:W-:Y:S02]  /*07a0*/  USHF.L.U32 UR11, UR10, 0xb, URZ ;  /* 0x0000000b0a0b7899 */ /* 0x000fe400080006ff */
[----:B------:R-:W-:Y:S02]  /*07b0*/  USHF.L.U32 UR10, UR10, 0x1, URZ ;  /* 0x000000010a0a7899 */ /* 0x000fe400080006ff */
[----:B------:R-:W-:-:S04]  /*07c0*/  UIADD3 UR4, UPT, UPT, -UR4, 0x100000, URZ ;  /* 0x0010000004047890 */ /* 0x000fc8000fffe1ff */
[----:B------:R-:W-:Y:S02]  /*07d0*/  USHF.L.U32 UR5, UR4, 0xb, URZ ;  /* 0x0000000b04057899 */ /* 0x000fe400080006ff */
[----:B------:R-:W-:Y:S01]  /*07e0*/  USHF.L.U32 UR4, UR4, 0x1, URZ ;  /* 0x0000000104047899 */ /* 0x000fe200080006ff */
[----:B------:R-:W-:Y:S01]  /*07f0*/  ELECT P0, URZ, PT ;  /* 0x0000000000ff782f */ /* 0x000fe20003800000 */
[----:B-1----:R-:W-:Y:S01]  /*0800*/  ULEA UR7, UR7, UR9, 0x18 ;  /* 0x0000000907077291 */ /* 0x002fe2000f8ec0ff */
[----:B------:R-:W1:Y:S11]  /*0810*/  FENCE.VIEW.ASYNC.S ;  /* 0x00000000000073c6 */ /* 0x000e760000000000 */
[----:B-1----:R1:W1:Y:S01]  /*0820*/  SYNCS.EXCH.64 URZ, [UR7+0x90], UR10 ;  /* 0x0000900a07ff75b2 */ /* 0x0022620008000100 */
        /* <DEDUP_REMOVED lines=8> */
.L_x_11:
[----:B------:R-:W2:Y:S01]  /*08b0*/  SHFL.IDX PT, R2, R93, RZ, 0x1f ;  /* 0x00001fff5d027589 */ /* 0x000ea200000e0000 */
[----:B------:R-:W-:Y:S01]  /*08c0*/  NOP ;  /* 0x0000000000007918 */ /* 0x000fe20000000000 */
[----:B--2---:R-:W-:-:S13]  /*08d0*/  ISETP.NE.AND P0, PT, R2, 0x3, PT ;  /* 0x000000030200780c */ /* 0x004fda0003f05270 */
[----:B------:R-:W-:Y:S05]  /*08e0*/  @P0 BRA `(.L_x_12) ;  /* 0x0000000000300947 */ /* 0x000fea0003800000 */
[----:B-1----:R-:W1:Y:S01]  /*08f0*/  S2UR UR5, SR_CgaCtaId ;  /* 0x00000000000579c3 */ /* 0x002e620000008800 */
[----:B------:R-:W-:Y:S01]  /*0900*/  UMOV UR7, 0x400 ;  /* 0x0000040000077882 */ /* 0x000fe20000000000 */
[----:B------:R-:W-:Y:S01]  /*0910*/  UMOV UR4, 0x20 ;  /* 0x0000002000047882 */ /* 0x000fe20000000000 */
[----:B------:R-:W-:Y:S01]  /*0920*/  ELECT P0, URZ, PT ;  /* 0x0000000000ff782f */ /* 0x000fe20003800000 */
[----:B------:R-:W-:-:S04]  /*0930*/  UIADD3 UR10, UPT, UPT, -UR4, 0x100000, URZ ;  /* 0x00100000040a7890 */ /* 0x000fc8000fffe1ff */
[----:B------:R-:W-:Y:S02]  /*0940*/  USHF.L.U32 UR11, UR10, 0xb, URZ ;  /* 0x0000000b0a0b7899 */ /* 0x000fe400080006ff */
[----:B------:R-:W-:Y:S02]  /*0950*/  USHF.L.U32 UR10, UR10, 0x1, URZ ;  /* 0x000000010a0a7899 */ /* 0x000fe400080006ff */
[----:B-1----:R-:W-:Y:S01]  /*0960*/  ULEA UR5, UR5, UR7, 0x18 ;  /* 0x0000000705057291 */ /* 0x002fe2000f8ec0ff */
[----:B------:R-:W1:Y:S11]  /*0970*/  FENCE.VIEW.ASYNC.S ;  /* 0x00000000000073c6 */ /* 0x000e760000000000 */
[----:B-1----:R2:W1:Y:S01]  /*0980*/  SYNCS.EXCH.64 URZ, [UR5+0xd0], UR10 ;  /* 0x0000d00a05ff75b2 */ /* 0x0024620008000100 */
[----:B------:R2:W1:Y:S02]  /*0990*/  SYNCS.EXCH.64 URZ, [UR5+0xd8], UR10 ;  /* 0x0000d80a05ff75b2 */ /* 0x0004640008000100 */
[----:B--2---:R-:W-:Y:S01]  /*09a0*/  NOP ;  /* 0x0000000000007918 */ /* 0x004fe20000000000 */
.L_x_12:
[----:B------:R-:W2:Y:S01]  /*09b0*/  SHFL.IDX PT, R2, R93, RZ, 0x1f ;  /* 0x00001fff5d027589 */ /* 0x000ea200000e0000 */
[----:B------:R-:W-:Y:S01]  /*09c0*/  NOP ;  /* 0x0000000000007918 */ /* 0x000fe20000000000 */
[----:B--2---:R-:W-:-:S13]  /*09d0*/  ISETP.NE.AND P0, PT, R2, 0x4, PT ;  /* 0x000000040200780c */ /* 0x004fda0003f05270 */
[----:B------:R-:W-:Y:S05]  /*09e0*/  @P0 BRA `(.L_x_13) ;  /* 0x00000000004c0947 */ /* 0x000fea0003800000 */
[----:B-1----:R-:W1:Y:S01]  /*09f0*/  S2UR UR5, SR_CgaCtaId ;  /* 0x00000000000579c3 */ /* 0x002e620000008800 */
[----:B------:R-:W-:Y:S01]  /*0a00*/  UMOV UR9, 0x100 ;  /* 0x0000010000097882 */ /* 0x000fe20000000000 */
[----:B------:R-:W-:Y:S01]  /*0a10*/  UMOV UR7, 0x400 ;  /* 0x0000040000077882 */ /* 0x000fe20000000000 */
[----:B------:R-:W-:Y:S01]  /*0a20*/  USEL UR9, UR9, 0xe0, UP2 ;  /* 0x000000e009097887 */ /* 0x000fe20009000000 */
[----:B------:R-:W-:Y:S01]  /*0a30*/  UMOV UR4, 0x1 ;  /* 0x0000000100047882 */ /* 0x000fe20000000000 */
[----:B------:R-:W-:Y:S01]  /*0a40*/  ELECT P0, URZ, PT ;  /* 0x0000000000ff782f */ /* 0x000fe20003800000 */
[----:B------:R-:W-:-:S04]  /*0a50*/  UIADD3 UR10, UPT, UPT, -UR4, 0x100000, URZ ;  /* 0x00100000040a7890 */ /* 0x000fc8000fffe1ff */
[----:B------:R-:W-:Y:S02]  /*0a60*/  USHF.L.U32 UR11, UR10, 0xb, URZ ;  /* 0x0000000b0a0b7899 */ /* 0x000fe400080006ff */
[----:B------:R-:W-:Y:S02]  /*0a70*/  USHF.L.U32 UR10, UR10, 0x1, URZ ;  /* 0x000000010a0a7899 */ /* 0x000fe400080006ff */
[----:B------:R-:W-:-:S04]  /*0a80*/  UIADD3 UR12, UPT, UPT, -UR9, 0x100000, URZ ;  /* 0x00100000090c7890 */ /* 0x000fc8000fffe1ff */
[----:B------:R-:W-:Y:S02]  /*0a90*/  USHF.L.U32 UR13, UR12, 0xb, URZ ;  /* 0x0000000b0c0d7899 */ /* 0x000fe400080006ff */
[----:B------:R-:W-:Y:S02]  /*0aa0*/  USHF.L.U32 UR12, UR12, 0x1, URZ ;  /* 0x000000010c0c7899 */ /* 0x000fe400080006ff */
[----:B-1----:R-:W-:Y:S01]  /*0ab0*/  ULEA UR5, UR5, UR7, 0x18 ;  /* 0x0000000705057291 */ /* 0x002fe2000f8ec0ff */
[----:B------:R-:W1:Y:S11]  /*0ac0*/  FENCE.VIEW.ASYNC.S ;  /* 0x00000000000073c6 */ /* 0x000e760000000000 */
[----:B-1----:R2:W1:Y:S01]  /*0ad0*/  SYNCS.EXCH.64 URZ, [UR5+0xe0], UR10 ;  /* 0x0000e00a05ff75b2 */ /* 0x0024620008000100 */
[----:B------:R2:W1:Y:S01]  /*0ae0*/  SYNCS.EXCH.64 URZ, [UR5+0xf0], UR12 ;  /* 0x0000f00c05ff75b2 */ /* 0x0004620008000100 */
[----:B------:R2:W1:Y:S01]  /*0af0*/  SYNCS.EXCH.64 URZ, [UR5+0xe8], UR10 ;  /* 0x0000e80a05ff75b2 */ /* 0x0004620008000100 */
[----:B------:R2:W1:Y:S02]  /*0b00*/  SYNCS.EXCH.64 URZ, [UR5+0xf8], UR12 ;  /* 0x0000f80c05ff75b2 */ /* 0x0004640008000100 */
[----:B--2---:R-:W-:Y:S01]  /*0b10*/  NOP ;  /* 0x0000000000007918 */ /* 0x004fe20000000000 */
.L_x_13:
[----:B------:R-:W2:Y:S01]  /*0b20*/  SHFL.IDX PT, R2, R93, RZ, 0x1f ;  /* 0x00001fff5d027589 */ /* 0x000ea200000e0000 */
[----:B------:R-:W-:Y:S01]  /*0b30*/  NOP ;  /* 0x0000000000007918 */ /* 0x000fe20000000000 */
[----:B--2---:R-:W-:-:S13]  /*0b40*/  ISETP.NE.AND P0, PT, R2, 0x5, PT ;  /* 0x000000050200780c */ /* 0x004fda0003f05270 */
[----:B------:R-:W-:Y:S05]  /*0b50*/  @P0 BRA `(.L_x_14) ;  /* 0x0000000000580947 */ /* 0x000fea0003800000 */
[----:B-1----:R-:W1:Y:S01]  /*0b60*/  S2UR UR7, SR_CgaCtaId ;  /* 0x00000000000779c3 */ /* 0x002e620000008800 */
        /* <DEDUP_REMOVED lines=19> */
[----:B------:R2:W1:Y:S02]  /*0ca0*/  SYNCS.EXCH.64 URZ, [UR7+0x138], UR4 ;  /* 0x0001380407ff75b2 */ /* 0x0004640008000100 */
[----:B--2---:R-:W-:Y:S01]  /*0cb0*/  NOP ;  /* 0x0000000000007918 */ /* 0x004fe20000000000 */
.L_x_14:
        /* <DEDUP_REMOVED lines=18> */
.L_x_15:
[----:B-1----:R-:W1:Y:S01]  /*0de0*/  S2UR UR5, SR_CTAID.X ;  /* 0x00000000000579c3 */ /* 0x002e620000002500 */
[----:B------:R-:W-:-:S05]  /*0df0*/  CS2R.32 R87, SR_CgaSize ;  /* 0x0000000000577805 */ /* 0x000fca0000008a00 */
[----:B------:R-:W-:-:S05]  /*0e00*/  IMAD R87, R87, -0xa0, RZ ;  /* 0xffffff6057577824 */ /* 0x000fca00078e02ff */
[----:B------:R-:W-:-:S14]  /*0e10*/  R2UR UR9, R87 ;  /* 0x00000000570972ca */ /* 0x000fdc00000e0000 */
[----:B------:R-:W2:Y:S01]  /*0e20*/  LDCU UR9, c[0x0][UR9+0x2b0] ;  /* 0x00005600090977ac */ /* 0x000ea20008000800 */
[----:B------:R-:W-:Y:S01]  /*0e30*/  NOP ;  /* 0x0000000000007918 */ /* 0x000fe20000000000 */
[----:B------:R-:W-:-:S05]  /*0e40*/  CS2R.32 R87, SR_CgaSize ;  /* 0x0000000000577805 */ /* 0x000fca0000008a00 */
[----:B------:R-:W-:-:S05]  /*0e50*/  IMAD R87, R87, -0xa0, RZ ;  /* 0xffffff6057577824 */ /* 0x000fca00078e02ff */
[----:B------:R-:W-:-:S14]  /*0e60*/  R2UR UR7, R87 ;  /* 0x00000000570772ca */ /* 0x000fdc00000e0000 */
[----:B------:R-:W3:Y:S01]  /*0e70*/  LDCU UR7, c[0x0][UR7+0x2b4] ;  /* 0x00005680070777ac */ /* 0x000ee20008000800 */
[----:B------:R-:W4:Y:S08]  /*0e80*/  S2UR UR4, SR_CTAID.Y ;  /* 0x00000000000479c3 */ /* 0x000f300000002600 */
[----:B------:R-:W3:Y:S01]  /*0e90*/  LDC R10, c[0x0][0xb24] ;  /* 0x0002c900ff0a7b82 */ /* 0x000ee20000000800 */
[----:B-1----:R-:W-:-:S02]  /*0ea0*/  I2FP.F32.U32 R87, UR5 ;  /* 0x0000000500577c45 */ /* 0x002fc40008201000 */
[----:B------:R-:W-:-:S05]  /*0eb0*/  CS2R.32 R3, SR_CgaSize ;  /* 0x0000000000037805 */ /* 0x000fca0000008a00 */
[----:B------:R-:W-:-:S06]  /*0ec0*/  IMAD R3, R3, -0xa0, RZ ;  /* 0xffffff6003037824 */ /* 0x000fcc00078e02ff */
[----:B------:R-:W1:Y:S01]  /*0ed0*/  LDC R3, c[0x0][R3+0x2a0] ;  /* 0x0000a80003037b82 */ /* 0x000e620000000800 */
[----:B------:R-:W-:Y:S01]  /*0ee0*/  MOV R15, UR5 ;  /* 0x00000005000f7c02 */ /* 0x000fe20008000f00 */
[----:B--2---:R-:W-:Y:S01]  /*0ef0*/  FMUL R87, R87, UR9 ;  /* 0x0000000957577c20 */ /* 0x004fe20008400000 */
[----:B----4-:R-:W-:Y:S02]  /*0f00*/  I2FP.F32.U32 R86, UR4 ;  /* 0x0000000400567c45 */ /* 0x010fe40008201000 */
[----:B------:R-:W-:-:S05]  /*0f10*/  CS2R.32 R2, SR_CgaSize ;  /* 0x0000000000027805 */ /* 0x000fca0000008a00 */
[----:B------:R-:W-:-:S06]  /*0f20*/  IMAD R2, R2, -0xa0, RZ ;  /* 0xffffff6002027824 */ /* 0x000fcc00078e02ff */
[----:B------:R-:W2:Y:S01]  /*0f30*/  LDC R2, c[0x0][R2+0x2a4] ;  /* 0x0000a90002027b82 */ /* 0x000ea20000000800 */
[----:B------:R-:W-:Y:S01]  /*0f40*/  MOV R14, UR4 ;  /* 0x00000004000e7c02 */ /* 0x000fe20008000f00 */
[----:B------:R-:W4:Y:S01]  /*0f50*/  F2I.U32.TRUNC.NTZ R87, R87 ;  /* 0x0000005700577305 */ /* 0x000f22000020f000 */
[----:B---3--:R-:W-:-:S05]  /*0f60*/  FMUL R86, R86, UR7 ;  /* 0x0000000756567c20 */ /* 0x008fca0008400000 */
[----:B------:R-:W-:Y:S01]  /*0f70*/  BAR.SYNC.DEFER_BLOCKING 0x0 ;  /* 0x0000000000007b1d */ /* 0x000fe20000010000 */
[----:B------:R-:W-:-:S05]  /*0f80*/  ISETP.GE.AND P0, PT, R10, 0x1, PT ;  /* 0x000000010a00780c */ /* 0x000fca0003f06270 */
[----:B------:R-:W3:Y:S02]  /*0f90*/  F2I.U32.TRUNC.NTZ R86, R86 ;  /* 0x0000005600567305 */ /* 0x000ee4000020f000 */
[----:B------:R-:W2:Y:S01]  /*0fa0*/  S2UR UR36, SR_CTAID.Z ;  /* 0x00000000002479c3 */ /* 0x000ea20000002700 */
[----:B----4-:R-:W-:-:S05]  /*0fb0*/  IADD3 R87, PT, PT, -R87, RZ, RZ ;  /* 0x000000ff57577210 */ /* 0x010fca0007ffe1ff */
[----:B-1----:R-:W-:Y:S01]  /*0fc0*/  IMAD R87, R3, R87, UR5 ;  /* 0x0000000503577e24 */ /* 0x002fe2000f8e0257 */
[----:B---3--:R-:W-:-:S05]  /*0fd0*/  IADD3 R86, PT, PT, -R86, RZ, RZ ;  /* 0x000000ff56567210 */ /* 0x008fca0007ffe1ff */
[----:B--2---:R-:W-:Y:S01]  /*0fe0*/  IMAD R86, R2, R86, UR4 ;  /* 0x0000000402567e24 */ /* 0x004fe2000f8e0256 */
[----:B------:R-:W-:Y:S06]  /*0ff0*/  @!P0 BRA `(.L_x_16) ;  /* 0x0000000000b88947 */ /* 0x000fec0003800000 */
[----:B------:R-:W1:Y:S01]  /*1000*/  LDC.64 R4, c[0x0][0xb18] ;  /* 0x0002c600ff047b82 */ /* 0x000e620000000a00 */
[----:B------:R-:W-:-:S07]  /*1010*/  ISETP.NE.AND P0, PT, R10, 0x1, PT ;  /* 0x000000010a00780c */ /* 0x000fce0003f05270 */
[----:B------:R-:W2:Y:S08]  /*1020*/  LDC R9, c[0x0][0xb0c] ;  /* 0x0002c300ff097b82 */ /* 0x000eb00000000800 */
[----:B------:R-:W3:Y:S08]  /*1030*/  LDC R12, c[0x0][0x370] ;  /* 0x0000dc00ff0c7b82 */ /* 0x000ef00000000800 */
[----:B------:R-:W4:Y:S01]  /*1040*/  LDC R11, c[0x0][0x374] ;  /* 0x0000dd00ff0b7b82 */ /* 0x000f220000000800 */
[----:B-1----:R-:W-:-:S07]  /*1050*/  ISETP.NE.AND P1, PT, R4, 0x1, PT ;  /* 0x000000010400780c */ /* 0x002fce0003f25270 */
[----:B------:R-:W3:Y:S01]  /*1060*/  LDC.64 R6, c[0x0][0xb10] ;  /* 0x0002c400ff067b82 */ /* 0x000ee20000000a00 */
[----:B--2---:R-:W-:-:S07]  /*1070*/  ISETP.NE.AND P2, PT, R9, 0x1, PT ;  /* 0x000000010900780c */ /* 0x004fce0003f45270 */
[----:B------:R-:W1:Y:S08]  /*1080*/  LDC R8, c[0x0][0xb20] ;  /* 0x0002c800ff087b82 */ /* 0x000e700000000800 */
[----:B------:R-:W2:Y:S01]  /*1090*/  LDC.64 R2, c[0x0][0xb28] ;  /* 0x0002ca00ff027b82 */ /* 0x000ea20000000a00 */
[----:B----4-:R-:W-:-:S04]  /*10a0*/  IMAD.HI.U32 R13, R11, R5, RZ ;  /* 0x000000050b0d7227 */ /* 0x010fc800078e00ff */
[----:B------:R-:W-:-:S04]  /*10b0*/  IMAD.HI.U32 R5, R14, R5, RZ ;  /* 0x000000050e057227 */ /* 0x000fc800078e00ff */
[----:B---3--:R-:W-:-:S05]  /*10c0*/  IMAD.HI.U32 R16, R12, R6, RZ ;  /* 0x000000060c107227 */ /* 0x008fca00078e00ff */
[-C--:B------:R-:W-:Y:S01]  /*10d0*/  @P2 SHF.R.U32.HI R12, RZ, R7.reuse, R16 ;  /* 0x00000007ff0c2219 */ /* 0x080fe20000011610 */
[----:B------:R-:W-:Y:S01]  /*10e0*/  IMAD.HI.U32 R16, R15, R6, RZ ;  /* 0x000000060f107227 */ /* 0x000fe200078e00ff */
[-C--:B-1----:R-:W-:Y:S02]  /*10f0*/  @P1 SHF.R.U32.HI R11, RZ, R8.reuse, R13 ;  /* 0x00000008ff0b1219 */ /* 0x082fe4000001160d */
[----:B------:R-:W-:Y:S02]  /*1100*/  SHF.R.U32.HI R5, RZ, R8, R5 ;  /* 0x00000008ff057219 */ /* 0x000fe40000011605 */
[----:B------:R-:W-:Y:S02]  /*1110*/  SHF.R.U32.HI R16, RZ, R7, R16 ;  /* 0x00000007ff107219 */ /* 0x000fe40000011610 */
[----:B------:R-:W-:Y:S01]  /*1120*/  SEL R5, R14, R5, !P1 ;  /* 0x000000050e057207 */ /* 0x000fe20004800000 */
[----:B--2---:R-:W-:Y:S01]  /*1130*/  IMAD.HI.U32 R13, R11, R2, RZ ;  /* 0x000000020b0d7227 */ /* 0x004fe200078e00ff */
[----:B------:R-:W-:-:S03]  /*1140*/  SEL R16, R15, R16, !P2 ;  /* 0x000000100f107207 */ /* 0x000fc60005000000 */
[----:B------:R-:W-:Y:S01]  /*1150*/  IMAD.HI.U32 R6, R12, R2, RZ ;  /* 0x000000020c067227 */ /* 0x000fe200078e00ff */
[----:B------:R-:W-:-:S04]  /*1160*/  @P0 SHF.R.U32.HI R11, RZ, R3, R13 ;  /* 0x00000003ff0b0219 */ /* 0x000fc8000001160d */
[----:B------:R-:W-:Y:S01]  /*1170*/  @P0 SHF.R.U32.HI R12, RZ, R3, R6 ;  /* 0x00000003ff0c0219 */ /* 0x000fe20000011606 */
[----:B------:R-:W-:-:S04]  /*1180*/  IMAD R11, R11, R10, RZ ;  /* 0x0000000a0b0b7224 */ /* 0x000fc800078e02ff */
[----:B------:R-:W-:Y:S01]  /*1190*/  IMAD R6, R12, R10, RZ ;  /* 0x0000000a0c067224 */ /* 0x000fe200078e02ff */
[----:B------:R-:W-:-:S04]  /*11a0*/  ISETP.GE.AND P1, PT, R5, R11, PT ;  /* 0x0000000b0500720c */ /* 0x000fc80003f26270 */
[----:B------:R-:W-:Y:S01]  /*11b0*/  ISETP.GE.OR P1, PT, R16, R6, P1 ;  /* 0x000000061000720c */ /* 0x000fe20000f26670 */
[----:B------:R-:W-:-:S05]  /*11c0*/  IMAD.HI.U32 R6, R5, R2, RZ ;  /* 0x0000000205067227 */ /* 0x000fca00078e00ff */
[----:B------:R-:W-:-:S04]  /*11d0*/  SHF.R.U32.HI R6, RZ, R3, R6 ;  /* 0x00000003ff067219 */ /* 0x000fc80000011606 */
[----:B------:R-:W-:-:S03]  /*11e0*/  SEL R6, R5, R6, !P0 ;  /* 0x0000000605067207 */ /* 0x000fc60004000000 */
[----:B------:R-:W-:Y:S01]  /*11f0*/  @!P1 IMAD.HI.U32 R7, R16, R2, RZ ;  /* 0x0000000210079227 */ /* 0x000fe200078e00ff */
[----:B------:R-:W-:-:S04]  /*1200*/  IADD3 R2, PT, PT, -R6, RZ, RZ ;  /* 0x000000ff06027210 */ /* 0x000fc80007ffe1ff */
[----:B------:R-:W-:Y:S01]  /*1210*/  @!P1 SHF.R.U32.HI R3, RZ, R3, R7 ;  /* 0x00000003ff039219 */ /* 0x000fe20000011607 */
[----:B------:R-:W-:Y:S01]  /*1220*/  IMAD R2, R10, R2, R5 ;  /* 0x000000020a027224 */ /* 0x000fe200078e0205 */
[----:B------:R-:W-:Y:S02]  /*1230*/  IADD3 R7, PT, PT, -R5, RZ, RZ ;  /* 0x000000ff05077210 */ /* 0x000fe40007ffe1ff */
[----:B------:R-:W-:-:S03]  /*1240*/  @!P1 SEL R3, R16, R3, !P0 ;  /* 0x0000000310039207 */ /* 0x000fc60004000000 */
[----:B------:R-:W-:Y:S02]  /*1250*/  IMAD R7, R4, R7, R14 ;  /* 0x0000000704077224 */ /* 0x000fe400078e020e */
[--C-:B------:R-:W-:Y:S02]  /*1260*/  @!P1 IMAD.IADD R6, R6, 0x1, -R3.reuse ;  /* 0x0000000106069824 */ /* 0x100fe400078e0a03 */
[----:B------:R-:W-:Y:S01]  /*1270*/  @!P1 IMAD R3, R2, R12, R3 ;  /* 0x0000000c02039224 */ /* 0x000fe200078e0203 */
[----:B------:R-:W-:Y:S01]  /*1280*/  IADD3 R2, PT, PT, -R16, RZ, RZ ;  /* 0x000000ff10027210 */ /* 0x000fe20007ffe1ff */
[----:B------:R-:W-:Y:S02]  /*1290*/  @!P1 IMAD R5, R6, R10, R16 ;  /* 0x0000000a06059224 */ /* 0x000fe400078e0210 */
[----:B------:R-:W-:Y:S02]  /*12a0*/  @!P1 IMAD.MOV.U32 R16, RZ, RZ, R3 ;  /* 0x000000ffff109224 */ /* 0x000fe400078e0003 */
[----:B------:R-:W-:-:S02]  /*12b0*/  IMAD R2, R9, R2, R15 ;  /* 0x0000000209027224 */ /* 0x000fc400078e020f */
[----:B------:R-:W-:Y:S02]  /*12c0*/  IMAD R14, R5, R4, R7 ;  /* 0x00000004050e7224 */ /* 0x000fe400078e0207 */
[----:B------:R-:W-:Y:S02]  /*12d0*/  IMAD R15, R16, R9, R2 ;  /* 0x00000009100f7224 */ /* 0x000fe400078e0202 */
.L_x_16:
[----:B------:R-:W1:Y:S01]  /*12e0*/  LDCU UR4, c[0x0][0xb30] ;  /* 0x00016600ff0477ac */ /* 0x000e620008000800 */
[----:B------:R-:W2:Y:S08]  /*12f0*/  S2UR UR37, SR_CgaCtaId ;  /* 0x00000000002579c3 */ /* 0x000eb00000008800 */
[----:B------:R-:W3:Y:S01]  /*1300*/  LDC R40, c[0x0][0xb24] ;  /* 0x0002c900ff287b82 */ /* 0x000ee20000000800 */
[----:B-1----:R-:W-:-:S09]  /*1310*/  UISETP.NE.AND UP1, UPT, UR4, 0x1, UPT ;  /* 0x000000010400788c */ /* 0x002fd2000bf25270 */
[----:B--2---:R-:W-:Y:S05]  /*1320*/  BRA.U UP1, `(.L_x_17) ;  /* 0x0000000101407547 */ /* 0x004fea000b800000 */
[----:B------:R-:W1:Y:S08]  /*1330*/  LDC.64 R4, c[0x0][0xb10] ;  /* 0x0002c400ff047b82 */ /* 0x000e700000000a00 */
[----:B------:R-:W2:Y:S08]  /*1340*/  LDC.64 R2, c[0x0][0xb18] ;  /* 0x0002c600ff027b82 */ /* 0x000eb00000000a00 */
[----:B------:R-:W4:Y:S08]  /*1350*/  LDC R6, c[0x0][0xb20] ;  /* 0x0002c800ff067b82 */ /* 0x000f300000000800 */
[----:B------:R-:W3:Y:S01]  /*1360*/  LDC R7, c[0x0][0xb0c] ;  /* 0x0002c300ff077b82 */ /* 0x000ee20000000800 */
[----:B-1----:R-:W-:-:S05]  /*1370*/  IMAD.HI.U32 R4, R15, R4, RZ ;  /* 0x000000040f047227 */ /* 0x002fca00078e00ff */
[----:B------:R-:W-:Y:S01]  /*1380*/  SHF.R.U32.HI R4, RZ, R5, R4 ;  /* 0x00000005ff047219 */ /* 0x000fe20000011604 */
[----:B--2---:R-:W-:Y:S01]  /*1390*/  IMAD.HI.U32 R3, R14, R3, RZ ;  /* 0x000000030e037227 */ /* 0x004fe200078e00ff */
[----:B------:R-:W-:-:S04]  /*13a0*/  ISETP.NE.AND P0, PT, R2, 0x1, PT ;  /* 0x000000010200780c */ /* 0x000fc80003f05270 */
[----:B----4-:R-:W-:-:S04]  /*13b0*/  SHF.R.U32.HI R3, RZ, R6, R3 ;  /* 0x00000006ff037219 */ /* 0x010fc80000011603 */
[----:B------:R-:W-:Y:S02]  /*13c0*/  SEL R3, R14, R3, !P0 ;  /* 0x000000030e037207 */ /* 0x000fe40004000000 */
[----:B---3--:R-:W-:-:S04]  /*13d0*/  ISETP.NE.AND P1, PT, R7, 0x1, PT ;  /* 0x000000010700780c */ /* 0x008fc80003f25270 */
[----:B------:R-:W-:-:S05]  /*13e0*/  SEL R4, R15, R4, !P1 ;  /* 0x000000040f047207 */ /* 0x000fca0004800000 */
[----:B------:R-:W-:Y:S02]  /*13f0*/  IMAD.IADD R5, R3, 0x1, -R4 ;  /* 0x0000000103057824 */ /* 0x000fe400078e0a04 */
[----:B------:R-:W-:Y:S02]  /*1400*/  IMAD.IADD R3, R4, 0x1, -R3 ;  /* 0x0000000104037824 */ /* 0x000fe400078e0a03 */
[----:B------:R-:W-:Y:S02]  /*1410*/  IMAD R15, R5, R7, R15 ;  /* 0x00000007050f7224 */ /* 0x000fe400078e020f */
[----:B------:R-:W-:-:S07]  /*1420*/  IMAD R14, R3, R2, R14 ;  /* 0x00000002030e7224 */ /* 0x000fce00078e020e */
.L_x_17:
[----:B------:R-:W-:Y:S01]  /*1430*/  BAR.SYNC.DEFER_BLOCKING 0x0 ;  /* 0x0000000000007b1d */ /* 0x000fe20000010000 */
[----:B------:R-:W-:Y:S01]  /*1440*/  UISETP.NE.AND UP1, UPT, UR8, 0x2, UPT ;  /* 0x000000020800788c */ /* 0x000fe2000bf25270 */
[----:B------:R-:W-:Y:S02]  /*1450*/  ISETP.NE.OR P5, PT, R0, 0x2, !P5 ;  /* 0x000000020000780c */ /* 0x000fe40006fa5670 */
[----:B------:R-:W-:-:S06]  /*1460*/  LOP3.LUT R2, R101, 0x1f, RZ, 0xc0, !PT ;  /* 0x0000001f65027812 */ /* 0x000fcc00078ec0ff */
[----:B------:R-:W-:Y:S05]  /*1470*/  BRA.U UP1, `(.L_x_18) ;  /* 0x0000001501107547 */ /* 0x000fea000b800000 */
[----:B------:R-:W1:Y:S01]  /*1480*/  LDCU UR13, c[0x0][0x38c] ;  /* 0x00007180ff0d77ac */ /* 0x000e620008000800 */
[----:B------:R-:W2:Y:S01]  /*1490*/  LDC R8, c[0x0][0x370] ;  /* 0x0000dc00ff087b82 */ /* 0x000ea20000000800 */
[----:B------:R-:W-:Y:S01]  /*14a0*/  PLOP3.LUT P1, PT, PT, PT, UP2, 0x80, 0x8 ;  /* 0x000000000008781c */ /* 0x000fe20003f2f028 */
[----:B------:R-:W-:Y:S01]  /*14b0*/  IMAD.MOV.U32 R17, RZ, RZ, 0x1 ;  /* 0x00000001ff117424 */ /* 0x000fe200078e00ff */
[----:B------:R-:W-:Y:S01]  /*14c0*/  ISETP.EQ.OR P4, PT, R2, RZ, P5 ;  /* 0x000000ff0200720c */ /* 0x000fe20002f82670 */
[----:B------:R-:W-:Y:S01]  /*14d0*/  IMAD.MOV.U32 R16, RZ, RZ, RZ ;  /* 0x000000ffff107224 */ /* 0x000fe200078e00ff */
[----:B------:R-:W-:Y:S02]  /*14e0*/  PLOP3.LUT P1, PT, P1, PT, PT, 0x8, 0x80 ;  /* 0x000000000080781c */ /* 0x000fe40000f2e170 */
[----:B------:R-:W-:Y:S01]  /*14f0*/  CS2R R12, SRZ ;  /* 0x00000000000c7805 */ /* 0x000fe2000001ff00 */
[----:B------:R-:W-:Y:S01]  /*1500*/  IMAD.MOV.U32 R11, RZ, RZ, 0x1 ;  /* 0x00000001ff0b7424 */ /* 0x000fe200078e00ff */
[----:B------:R-:W4:Y:S01]  /*1510*/  LDC R0, c[0x0][0x374] ;  /* 0x0000dd00ff007b82 */ /* 0x000f220000000800 */
[----:B------:R-:W2:Y:S01]  /*1520*/  LDCU.64 UR22, c[0x0][0x348] ;  /* 0x00006900ff1677ac */ /* 0x000ea20008000a00 */
[----:B------:R-:W-:Y:S01]  /*1530*/  UMOV UR6, URZ ;  /* 0x000000ff00067c82 */ /* 0x000fe20008000000 */
[----:B-1----:R-:W-:-:S04]  /*1540*/  UIADD3 UR5, UPT, UPT, UR13, 0x1f, URZ ;  /* 0x0000001f0d057890 */ /* 0x002fc8000fffe0ff */
[----:B------:R-:W-:-:S04]  /*1550*/  USHF.R.S32.HI UR4, URZ, 0x1f, UR5 ;  /* 0x0000001fff047899 */ /* 0x000fc80008011405 */
[----:B------:R-:W-:-:S04]  /*1560*/  ULEA.HI UR4, UR4, UR5, URZ, 0x5 ;  /* 0x0000000504047291 */ /* 0x000fc8000f8f28ff */
[----:B------:R-:W-:Y:S02]  /*1570*/  USHF.R.S32.HI UR15, URZ, 0x5, UR4 ;  /* 0x00000005ff0f7899 */ /* 0x000fe40008011404 */
[----:B------:R-:W-:Y:S02]  /*1580*/  UIADD3 UR4, UPT, UPT, UR13, -0x1, URZ ;  /* 0xffffffff0d047890 */ /* 0x000fe4000fffe0ff */
[----:B------:R-:W-:Y:S02]  /*1590*/  UISETP.LT.U32.AND UP0, UPT, UR15, 0x9, UPT ;  /* 0x000000090f00788c */ /* 0x000fe4000bf01070 */
[----:B------:R-:W-:Y:S02]  /*15a0*/  UISETP.GE.U32.AND UP1, UPT, UR4, -0x3f, UPT ;  /* 0xffffffc10400788c */ /* 0x000fe4000bf26070 */
[----:B------:R-:W-:Y:S02]  /*15b0*/  USEL UR14, UR15, 0x9, UP0 ;  /* 0x000000090f0e7887 */ /* 0x000fe40008000000 */
[----:B------:R-:W-:-:S02]  /*15c0*/  UIADD3 UR13, UPT, UPT, UR13, 0x3e, URZ ;  /* 0x0000003e0d0d7890 */ /* 0x000fc4000fffe0ff */
[----:B------:R-:W-:Y:S02]  /*15d0*/  UIADD3 UR5, UPT, UPT, UR14, -0x1, URZ ;  /* 0xffffffff0e057890 */ /* 0x000fe4000fffe0ff */
[----:B------:R-:W-:-:S03]  /*15e0*/  UIADD3 UR7, UPT, UPT, UR15, -UR14, URZ ;  /* 0x8000000e0f077290 */ /* 0x000fc6000fffe0ff */
[----:B------:R-:W-:-:S04]  /*15f0*/  @UP1 UIADD3 UR5, UPT, UPT, UR14, URZ, URZ ;  /* 0x000000ff0e051290 */ /* 0x000fc8000fffe0ff */
[----:B--2---:R-:W-:-:S12]  /*1600*/  UIADD3 UR5, UPT, UPT, UR5, 0x1, URZ ;  /* 0x0000000105057890 */ /* 0x004fd8000fffe0ff */
.L_x_36:
[----:B------:R-:W-:Y:S01]  /*1610*/  UISETP.NE.AND UP0, UPT, UR37, URZ, UPT ;  /* 0x000000ff2500728c */ /* 0x000fe2000bf05270 */
[----:B------:R-:W1:Y:S08]  /*1620*/  S2UR UR37, SR_CgaCtaId ;  /* 0x00000000002579c3 */ /* 0x000e700000008800 */
[----:B------:R-:W-:Y:S05]  /*1630*/  BRA.U UP0, `(.L_x_19) ;  /* 0x0000000100347547 */ /* 0x000fea000b800000 */
[----:B------:R-:W2:Y:S01]  /*1640*/  S2R R2, SR_CgaCtaId ;  /* 0x0000000000027919 */ /* 0x000ea20000008800 */
[----:B------:R-:W-:-:S04]  /*1650*/  MOV R3, 0x400 ;  /* 0x0000040000037802 */ /* 0x000fc80000000f00 */
[----:B--2---:R-:W-:Y:S02]  /*1660*/  LEA R2, R2, R3, 0x18 ;  /* 0x0000000302027211 */ /* 0x004fe400078ec0ff */
[----:B------:R-:W-:-:S03]  /*1670*/  SHF.L.U32 R3, R11, 0x1f, RZ ;  /* 0x0000001f0b037819 */ /* 0x000fc600000006ff */
[----:B------:R-:W-:-:S04]  /*1680*/  IMAD R2, R12, 0x8, R2 ;  /* 0x000000080c027824 */ /* 0x000fc800078e0202 */
[----:B------:R-:W2:Y:S02]  /*1690*/  SYNCS.PHASECHK.TRANS64.TRYWAIT P0, [R2+URZ+0x150], R3 ;  /* 0x00015003020075a7 */ /* 0x000ea400080011ff */
[----:B--2---:R-:W-:Y:S05]  /*16a0*/  @!P0 BRA `(.L_x_20) ;  /* 0x00000078009c8947 */ /* 0x004fea0003800000 */
.L_x_137:
[----:B------:R-:W-:Y:S01]  /*16b0*/  VIADD R12, R12, 0x1 ;  /* 0x000000010c0c7836 */ /* 0x000fe20000000000 */
[----:B------:R2:W-:Y:S04]  /*16c0*/  SYNCS.ARRIVE.TRANS64.A1T0 RZ, [R2+URZ+0x140], RZ ;  /* 0x000140ff02ff79a7 */ /* 0x0005e800081000ff */
[----:B------:R-:W-:-:S04]  /*16d0*/  ISETP.NE.AND P0, PT, R12, 0x2, PT ;  /* 0x000000020c00780c */ /* 0x000fc80003f05270 */
[----:B------:R-:W-:Y:S02]  /*16e0*/  SEL R12, R12, RZ, P0 ;  /* 0x000000ff0c0c7207 */ /* 0x000fe40000000000 */
[----:B--2---:R-:W-:-:S04]  /*16f0*/  SEL R2, RZ, 0x1, P0 ;  /* 0x00000001ff027807 */ /* 0x004fc80000000000 */
[----:B------:R-:W-:-:S07]  /*1700*/  LOP3.LUT R11, R11, R2, RZ, 0x3c, !PT ;  /* 0x000000020b0b7212 */ /* 0x000fce00078e3cff */
.L_x_19:
[----:B------:R-:W-:Y:S01]  /*1710*/  UMOV UR4, 0x400 ;  /* 0x0000040000047882 */ /* 0x000fe20000000000 */
[----:B------:R-:W-:Y:S01]  /*1720*/  SHF.L.U32 R2, R17, 0x1f, RZ ;  /* 0x0000001f11027819 */ /* 0x000fe200000006ff */
[----:B-1----:R-:W-:Y:S01]  /*1730*/  ULEA UR4, UR37, UR4, 0x18 ;  /* 0x0000000425047291 */ /* 0x002fe2000f8ec0ff */
[----:B------:R-:W-:Y:S01]  /*1740*/  R2UR UR35, R15 ;  /* 0x000000000f2372ca */ /* 0x000fe200000e0000 */
[----:B------:R-:W-:Y:S01]  /*1750*/  UISETP.GE.U32.AND UP0, UPT, UR13, 0x3f, UPT ;  /* 0x0000003f0d00788c */ /* 0x000fe2000bf06070 */
[----:B------:R-:W-:Y:S01]  /*1760*/  R2UR UR11, R14 ;  /* 0x000000000e0b72ca */ /* 0x000fe200000e0000 */
[----:B------:R-:W-:Y:S01]  /*1770*/  ULEA UR8, UR6, UR4, 0x3 ;  /* 0x0000000406087291 */ /* 0x000fe2000f8e18ff */
[----:B------:R-:W-:-:S08]  /*1780*/  UMOV UR24, URZ ;  /* 0x000000ff00187c82 */ /* 0x000fd00008000000 */
[----:B------:R1:W2:Y:S01]  /*1790*/  SYNCS.PHASECHK.TRANS64.TRYWAIT P0, [UR8+0x48], R2 ;  /* 0x00004802ff0075a7 */ /* 0x0002a20008001108 */
[----:B------:R-:W-:Y:S02]  /*17a0*/  USHF.L.U32 UR35, UR35, 0x6, URZ ;  /* 0x0000000623237899 */ /* 0x000fe400080006ff */
[----:B------:R-:W-:Y:S01]  /*17b0*/  USHF.L.U32 UR11, UR11, 0x8, URZ ;  /* 0x000000080b0b7899 */ /* 0x000fe200080006ff */
[----:B------:R-:W-:Y:S11]  /*17c0*/  BRA.U !UP0, `(.L_x_21) ;  /* 0x0000000108a87547 */ /* 0x000ff6000b800000 */
[----:B------:R-:W-:Y:S01]  /*17d0*/  UMOV UR16, URZ ;  /* 0x000000ff00107c82 */ /* 0x000fe20008000000 */
[----:B------:R-:W-:-:S05]  /*17e0*/  UMOV UR17, UR6 ;  /* 0x0000000600117c82 */ /* 0x000fca0008000000 */
.L_x_26:
[----:B-1----:R-:W-:Y:S01]  /*17f0*/  ULEA UR33, UR17, UR4, 0x3 ;  /* 0x0000000411217291 */ /* 0x002fe2000f8e18ff */
[----:B--2---:R-:W-:Y:S01]  /*1800*/  @!P5 MOV R3, 0x5000 ;  /* 0x000050000003d802 */ /* 0x004fe20000000f00 */
[----:B--2---:R-:W-:Y:S10]  /*1810*/  @P0 BRA `(.L_x_22) ;  /* 0x00000000000c0947 */ /* 0x004ff40003800000 */
[----:B------:R-:W-:-:S04]  /*1820*/  SHF.L.U32 R4, R17, 0x1f, RZ ;  /* 0x0000001f11047819 */ /* 0x000fc800000006ff */
[----:B------:R-:W2:Y:S02]  /*1830*/  SYNCS.PHASECHK.TRANS64.TRYWAIT P0, [UR33+0x48], R4 ;  /* 0x00004804ff0075a7 */ /* 0x000ea40008001121 */
[----:B--2---:R-:W-:Y:S05]  /*1840*/  @!P0 BRA `(.L_x_23) ;  /* 0x0000007800488947 */ /* 0x004fea0003800000 */
.L_x_22:
[----:B------:R2:W-:Y:S01]  /*1850*/  @!P5 SYNCS.ARRIVE.TRANS64 RZ, [UR33], R3 ;  /* 0x00000003ffffd9a7 */ /* 0x0005e20008000021 */
[----:B------:R-:W-:Y:S04]  /*1860*/  BSSY.RECONVERGENT B0, `(.L_x_24) ;  /* 0x0000003000007945 */ /* 0x000fe80003800200 */
[----:B------:R-:W-:Y:S05]  /*1870*/  @P4 BRA `(.L_x_25) ;  /* 0x0000000000044947 */ /* 0x000fea0003800000 */
[----:B------:R-:W-:Y:S05]  /*1880*/  BPT.TRAP 0x1 ;  /* 0x000000040000795c */ /* 0x000fea0000300000 */
.L_x_25:
[----:B------:R-:W-:Y:S05]  /*1890*/  BSYNC.RECONVERGENT B0 ;  /* 0x0000000000007941 */ /* 0x000fea0003800200 */
.L_x_24:
[----:B------:R-:W-:Y:S02]  /*18a0*/  UIADD3 UR6, UPT, UPT, UR17, 0x1, URZ ;  /* 0x0000000111067890 */ /* 0x000fe4000fffe0ff */
[----:B------:R-:W-:Y:S02]  /*18b0*/  ULEA UR32, UR17, UR4, 0xc ;  /* 0x0000000411207291 */ /* 0x000fe4000f8e60ff */
[----:B------:R-:W-:Y:S02]  /*18c0*/  UISETP.NE.AND UP0, UPT, UR6, 0x9, UPT ;  /* 0x000000090600788c */ /* 0x000fe4000bf05270 */
[----:B------:R-:W-:Y:S02]  /*18d0*/  UIADD3 UR26, UP1, UPT, UR22, 0x80, URZ ;  /* 0x00000080161a7890 */ /* 0x000fe4000ff3e0ff */
[----:B------:R-:W-:Y:S02]  /*18e0*/  USEL UR9, URZ, 0x1, UP0 ;  /* 0x00000001ff097887 */ /* 0x000fe40008000000 */
[----:B------:R-:W-:-:S02]  /*18f0*/  USEL UR6, UR6, URZ, UP0 ;  /* 0x000000ff06067287 */ /* 0x000fc40008000000 */
[----:B------:R-:W-:Y:S02]  /*1900*/  UIADD3 UR20, UP0, UPT, UR22, 0x180, URZ ;  /* 0x0000018016147890 */ /* 0x000fe4000ff1e0ff */
[----:B------:R-:W-:Y:S01]  /*1910*/  ULEA UR8, UR6, UR4, 0x3 ;  /* 0x0000000406087291 */ /* 0x000fe2000f8e18ff */
[----:B------:R-:W-:Y:S01]  /*1920*/  LOP3.LUT R17, R17, UR9, RZ, 0x3c, !PT ;  /* 0x0000000911117c12 */ /* 0x000fe2000f8e3cff */
[----:B------:R-:W-:Y:S02]  /*1930*/  USHF.L.U32 UR34, UR16, 0x5, URZ ;  /* 0x0000000510227899 */ /* 0x000fe400080006ff */
[----:B------:R-:W-:Y:S01]  /*1940*/  UIADD3.X UR27, UPT, UPT, URZ, UR23, URZ, UP1, !UPT ;  /* 0x00000017ff1b7290 */ /* 0x000fe20008ffe4ff */
[----:B-1----:R-:W-:Y:S01]  /*1950*/  SHF.L.U32 R2, R17, 0x1f, RZ ;  /* 0x0000001f11027819 */ /* 0x002fe200000006ff */
[----:B------:R-:W-:Y:S02]  /*1960*/  UIADD3 UR32, UPT, UPT, UR32, 0x8800, URZ ;  /* 0x0000880020207890 */ /* 0x000fe4000fffe0ff */
[----:B------:R-:W-:Y:S01]  /*1970*/  UIADD3.X UR21, UPT, UPT, URZ, UR23, URZ, UP0, !UPT ;  /* 0x00000017ff157290 */ /* 0x000fe200087fe4ff */
[----:B------:R1:W1:Y:S01]  /*1980*/  SYNCS.PHASECHK.TRANS64.TRYWAIT P0, [UR8+0x48], R2 ;  /* 0x00004802ff0075a7 */ /* 0x0002620008001108 */
[----:B------:R-:W-:Y:S01]  /*1990*/  ULEA UR8, UR17, UR4, 0xe ;  /* 0x0000000411087291 */ /* 0x000fe2000f8e70ff */
[----:B------:R-:W-:Y:S01]  /*19a0*/  UMOV UR18, 0x0 ;  /* 0x0000000000127882 */ /* 0x000fe20000000000 */
[----:B------:R-:W-:-:S02]  /*19b0*/  UMOV UR19, 0x10000000 ;  /* 0x1000000000137882 */ /* 0x000fc40000000000 */
[----:B------:R-:W-:Y:S01]  /*19c0*/  UIADD3 UR8, UPT, UPT, UR8, 0x11800, URZ ;  /* 0x0001180008087890 */ /* 0x000fe2000fffe0ff */
[----:B------:R1:W-:Y:S01]  /*19d0*/  UTMALDG.3D [UR32], [UR26], desc[UR18] ;  /* 0x000012201a0075b4 */ /* 0x0003e20008011000 */
[----:B------:R-:W-:Y:S01]  /*19e0*/  UMOV UR12, UR36 ;  /* 0x00000024000c7c82 */ /* 0x000fe20008000000 */
[----:B------:R-:W-:Y:S01]  /*19f0*/  UMOV UR9, UR33 ;  /* 0x0000002100097c82 */ /* 0x000fe20008000000 */
[----:B------:R-:W-:Y:S01]  /*1a00*/  UMOV UR10, UR34 ;  /* 0x00000022000a7c82 */ /* 0x000fe20008000000 */
[----:B------:R-:W-:Y:S01]  /*1a10*/  UIADD3 UR16, UPT, UPT, UR16, 0x1, URZ ;  /* 0x0000000110107890 */ /* 0x000fe2000fffe0ff */
[----:B------:R-:W-:Y:S01]  /*1a20*/  UMOV UR24, UR5 ;  /* 0x0000000500187c82 */ /* 0x000fe20008000000 */
[----:B------:R-:W-:Y:S02]  /*1a30*/  UMOV UR17, UR6 ;  /* 0x0000000600117c82 */ /* 0x000fe40008000000 */
[----:B------:R1:W-:Y:S01]  /*1a40*/  UTMALDG.3D [UR8], [UR20], desc[UR18] ;  /* 0x00001208140075b4 */ /* 0x0003e20008011000 */
[----:B------:R-:W-:-:S09]  /*1a50*/  UISETP.NE.AND UP0, UPT, UR16, UR5, UPT ;  /* 0x000000051000728c */ /* 0x000fd2000bf05270 */
[----:B------:R-:W-:Y:S05]  /*1a60*/  BRA.U UP0, `(.L_x_26) ;  /* 0xfffffffd00607547 */ /* 0x000fea000b83ffff */
.L_x_21:
[----:B-1----:R-:W-:Y:S01]  /*1a70*/  ULEA UR8, UR6, UR4, 0x3 ;  /* 0x0000000406087291 */ /* 0x002fe2000f8e18ff */
[----:B------:R-:W-:Y:S01]  /*1a80*/  SHF.L.U32 R2, R17, 0x1f, RZ ;  /* 0x0000001f11027819 */ /* 0x000fe200000006ff */
[----:B------:R-:W-:Y:S01]  /*1a90*/  @!P1 SYNCS.ARRIVE.TRANS64.A1T0 RZ, [UR4+0xd8], RZ ;  /* 0x0000d8ffffff99a7 */ /* 0x000fe20008100004 */
[----:B------:R-:W-:-:S06]  /*1aa0*/  UISETP.GT.AND UP0, UPT, UR15, UR14, UPT ;  /* 0x0000000e0f00728c */ /* 0x000fcc000bf04270 */
[----:B--2---:R1:W2:Y:S03]  /*1ab0*/  SYNCS.PHASECHK.TRANS64.TRYWAIT P0, [UR8+0x48], R2 ;  /* 0x00004802ff0075a7 */ /* 0x0042a60008001108 */
[----:B------:R-:W-:Y:S05]  /*1ac0*/  BRA.U !UP0, `(.L_x_27) ;  /* 0x0000000108ac7547 */ /* 0x000fea000b800000 */
[----:B------:R-:W-:Y:S01]  /*1ad0*/  UIADD3 UR21, UPT, UPT, UR7, UR24, URZ ;  /* 0x0000001807157290 */ /* 0x000fe2000fffe0ff */
[----:B------:R-:W-:-:S11]  /*1ae0*/  UMOV UR25, UR6 ;  /* 0x0000000600197c82 */ /* 0x000fd60008000000 */
.L_x_32:
[----:B-1----:R-:W-:Y:S01]  /*1af0*/  ULEA UR17, UR25, UR4, 0x3 ;  /* 0x0000000419117291 */ /* 0x002fe2000f8e18ff */
[----:B--2---:R-:W-:Y:S01]  /*1b00*/  @!P5 MOV R3, 0x5000 ;  /* 0x000050000003d802 */ /* 0x004fe20000000f00 */
[----:B--2---:R-:W-:Y:S10]  /*1b10*/  @P0 BRA `(.L_x_28) ;  /* 0x00000000000c0947 */ /* 0x004ff40003800000 */
[----:B------:R-:W-:-:S04]  /*1b20*/  SHF.L.U32 R4, R17, 0x1f, RZ ;  /* 0x0000001f11047819 */ /* 0x000fc800000006ff */
[----:B------:R-:W2:Y:S02]  /*1b30*/  SYNCS.PHASECHK.TRANS64.TRYWAIT P0, [UR17+0x48], R4 ;  /* 0x00004804ff0075a7 */ /* 0x000ea40008001111 */
[----:B--2---:R-:W-:Y:S05]  /*1b40*/  @!P0 BRA `(.L_x_29) ;  /* 0x0000007400a08947 */ /* 0x004fea0003800000 */
.L_x_28:
[----:B------:R2:W-:Y:S01]  /*1b50*/  @!P5 SYNCS.ARRIVE.TRANS64 RZ, [UR17], R3 ;  /* 0x00000003ffffd9a7 */ /* 0x0005e20008000011 */
[----:B------:R-:W-:Y:S04]  /*1b60*/  BSSY.RECONVERGENT B0, `(.L_x_30) ;  /* 0x0000003000007945 */ /* 0x000fe80003800200 */
[----:B------:R-:W-:Y:S05]  /*1b70*/  @P4 BRA `(.L_x_31) ;  /* 0x0000000000044947 */ /* 0x000fea0003800000 */
[----:B------:R-:W-:Y:S05]  /*1b80*/  BPT.TRAP 0x1 ;  /* 0x000000040000795c */ /* 0x000fea0000300000 */
.L_x_31:
[----:B------:R-:W-:Y:S05]  /*1b90*/  BSYNC.RECONVERGENT B0 ;  /* 0x0000000000007941 */ /* 0x000fea0003800200 */
.L_x_30:
        /* <DEDUP_REMOVED lines=10> */
[----:B------:R-:W-:Y:S01]  /*1c40*/  UIADD3 UR16, UPT, UPT, UR16, 0x8800, URZ ;  /* 0x0000880010107890 */ /* 0x000fe2000fffe0ff */
[----:B-1----:R-:W-:Y:S01]  /*1c50*/  SHF.L.U32 R2, R17, 0x1f, RZ ;  /* 0x0000001f11027819 */ /* 0x002fe200000006ff */
[----:B------:R-:W-:Y:S02]  /*1c60*/  UIADD3.X UR31, UPT, UPT, URZ, UR23, URZ, UP1, !UPT ;  /* 0x00000017ff1f7290 */ /* 0x000fe40008ffe4ff */
[----:B------:R-:W-:Y:S01]  /*1c70*/  UIADD3.X UR29, UPT, UPT, URZ, UR23, URZ, UP0, !UPT ;  /* 0x00000017ff1d7290 */ /* 0x000fe200087fe4ff */
[----:B------:R1:W1:Y:S01]  /*1c80*/  SYNCS.PHASECHK.TRANS64.TRYWAIT P0, [UR8+0x48], R2 ;  /* 0x00004802ff0075a7 */ /* 0x0002620008001108 */
[----:B------:R-:W-:Y:S01]  /*1c90*/  ULEA UR8, UR25, UR4, 0xe ;  /* 0x0000000419087291 */ /* 0x000fe2000f8e70ff */
[----:B------:R-:W-:Y:S01]  /*1ca0*/  UMOV UR26, 0x0 ;  /* 0x00000000001a7882 */ /* 0x000fe20000000000 */
[----:B------:R-:W-:-:S02]  /*1cb0*/  UMOV UR27, 0x10000000 ;  /* 0x10000000001b7882 */ /* 0x000fc40000000000 */
[----:B------:R-:W-:Y:S01]  /*1cc0*/  UIADD3 UR8, UPT, UPT, UR8, 0x11800, URZ ;  /* 0x0001180008087890 */ /* 0x000fe2000fffe0ff */
[----:B------:R-:W-:Y:S01]  /*1cd0*/  UMOV UR19, UR35 ;  /* 0x0000002300137c82 */ /* 0x000fe20008000000 */
[----:B------:R-:W-:Y:S01]  /*1ce0*/  UMOV UR20, UR36 ;  /* 0x0000002400147c82 */ /* 0x000fe20008000000 */
[----:B------:R-:W-:Y:S01]  /*1cf0*/  UMOV UR12, UR36 ;  /* 0x00000024000c7c82 */ /* 0x000fe20008000000 */
[----:B------:R-:W-:Y:S01]  /*1d00*/  UMOV UR9, UR17 ;  /* 0x0000001100097c82 */ /* 0x000fe20008000000 */
[----:B------:R-:W-:Y:S01]  /*1d10*/  UMOV UR10, UR18 ;  /* 0x00000012000a7c82 */ /* 0x000fe20008000000 */
[----:B------:R1:W-:Y:S01]  /*1d20*/  UTMALDG.3D [UR16], [UR30], desc[UR26] ;  /* 0x00001a101e0075b4 */ /* 0x0003e20008011000 */
[----:B------:R-:W-:Y:S01]  /*1d30*/  UIADD3 UR24, UPT, UPT, UR24, 0x1, URZ ;  /* 0x0000000118187890 */ /* 0x000fe2000fffe0ff */
[----:B------:R-:W-:-:S03]  /*1d40*/  UMOV UR25, UR6 ;  /* 0x0000000600197c82 */ /* 0x000fc60008000000 */
[----:B------:R-:W-:Y:S01]  /*1d50*/  UISETP.NE.AND UP0, UPT, UR24, UR21, UPT ;  /* 0x000000151800728c */ /* 0x000fe2000bf05270 */
[----:B------:R1:W-:Y:S08]  /*1d60*/  UTMALDG.3D [UR8], [UR28], desc[UR26] ;  /* 0x00001a081c0075b4 */ /* 0x0003f00008011000 */
[----:B------:R-:W-:Y:S05]  /*1d70*/  BRA.U UP0, `(.L_x_32) ;  /* 0xfffffffd005c7547 */ /* 0x000fea000b83ffff */
.L_x_27:
[C---:B-1----:R-:W-:Y:S01]  /*1d80*/  LEA R2, R16.reuse, UR4, 0x3 ;  /* 0x0000000410027c11 */ /* 0x042fe2000f8e18ff */
[----:B------:R-:W-:Y:S01]  /*1d90*/  NOP ;  /* 0x0000000000007918 */ /* 0x000fe20000000000 */
[----:B--2---:R-:W-:Y:S02]  /*1da0*/  SHF.L.U32 R3, R13, 0x1f, RZ ;  /* 0x0000001f0d037819 */ /* 0x004fe400000006ff */
[----:B------:R-:W-:Y:S02]  /*1db0*/  LEA R4, R16, UR4, 0x4 ;  /* 0x0000000410047c11 */ /* 0x000fe4000f8e20ff */
[----:B------:R-:W1:Y:S02]  /*1dc0*/  SYNCS.PHASECHK.TRANS64.TRYWAIT P0, [R2+URZ+0xe0], R3 ;  /* 0x0000e003020075a7 */ /* 0x000e6400080011ff */
[----:B-1----:R-:W-:Y:S05]  /*1dd0*/  @!P0 BRA `(.L_x_33) ;  /* 0x0000007400148947 */ /* 0x002fea0003800000 */
.L_x_140:
[----:B------:R-:W2:Y:S01]  /*1de0*/  LDS.128 R4, [R4+0x170] ;  /* 0x0001700004047984 */ /* 0x000ea20000000c00 */
[----:B---3--:R-:W-:Y:S01]  /*1df0*/  ISETP.GE.AND P0, PT, R40, 0x1, PT ;  /* 0x000000012800780c */ /* 0x008fe20003f06270 */
[----:B-1----:R-:W-:Y:S01]  /*1e00*/  VIADD R2, R2, 0xf0 ;  /* 0x000000f002027836 */ /* 0x002fe20000000000 */
[----:B------:R-:W-:Y:S01]  /*1e10*/  @!PT LDS RZ, [RZ] ;  /* 0x00000000fffff984 */ /* 0x000fe20000000800 */
[----:B------:R-:W-:Y:S01]  /*1e20*/  @!PT LDS RZ, [RZ] ;  /* 0x00000000fffff984 */ /* 0x000fe20000000800 */
[----:B------:R-:W-:Y:S01]  /*1e30*/  @!PT LDS RZ, [RZ] ;  /* 0x00000000fffff984 */ /* 0x000fe20000000800 */
[----:B------:R-:W-:Y:S01]  /*1e40*/  @!PT LDS RZ, [RZ] ;  /* 0x00000000fffff984 */ /* 0x000fe20000000800 */
[----:B------:R1:W-:Y:S06]  /*1e50*/  MEMBAR.ALL.CTA ;  /* 0x0000000000007992 */ /* 0x0003ec0000008000 */
[----:B-1----:R-:W1:Y:S01]  /*1e60*/  FENCE.VIEW.ASYNC.S ;  /* 0x00000000000073c6 */ /* 0x002e620000000000 */
[----:B------:R-:W-:-:S04]  /*1e70*/  PRMT R2, RZ, 0x654, R2 ;  /* 0x00000654ff027816 */ /* 0x000fc80000000002 */
[----:B-1----:R1:W-:Y:S01]  /*1e80*/  SYNCS.ARRIVE.TRANS64.RED.A1T0 RZ, [R2+URZ], RZ ;  /* 0x000000ff02ff79a7 */ /* 0x0023e200081004ff */
[----:B--2---:R-:W-:-:S13]  /*1e90*/  LOP3.LUT P2, RZ, R6, 0x1, RZ, 0xc0, !PT ;  /* 0x0000000106ff7812 */ /* 0x004fda000784c0ff */
[----:B------:R-:W-:Y:S01]  /*1ea0*/  @P2 SHF.R.U32.HI R3, RZ, 0x10, R5 ;  /* 0x00000010ff032819 */ /* 0x000fe20000011605 */
[----:B------:R-:W-:Y:S01]  /*1eb0*/  VOTEU.ANY UP0, P2 ;  /* 0x0000000000ff7886 */ /* 0x000fe20001000100 */
[----:B------:R-:W-:Y:S02]  /*1ec0*/  @P2 MOV R10, R4 ;  /* 0x00000004000a2202 */ /* 0x000fe40000000f00 */
[----:B------:R-:W-:Y:S02]  /*1ed0*/  @P2 R2UR.BROADCAST UR8, R3 ;  /* 0x00000000030822ca */ /* 0x000fe400008e0000 */
[----:B------:R-:W-:-:S11]  /*1ee0*/  @P2 LOP3.LUT R9, R5, 0xffff, RZ, 0xc0, !PT ;  /* 0x0000ffff05092812 */ /* 0x000fd600078ec0ff */
[----:B------:R-:W-:Y:S01]  /*1ef0*/  @UP0 UMOV UR36, UR8 ;  /* 0x0000000800240c82 */ /* 0x000fe20008000000 */
[----:B-1----:R-:W-:Y:S05]  /*1f00*/  @!P0 BRA `(.L_x_34) ;  /* 0x0000000000b88947 */ /* 0x002fea0003800000 */
[----:B------:R-:W4:Y:S01]  /*1f10*/  LDC.64 R4, c[0x0][0xb18] ;  /* 0x0002c600ff047b82 */ /* 0x000f220000000a00 */
[----:B------:R-:W-:-:S07]  /*1f20*/  ISETP.NE.AND P3, PT, R40, 0x1, PT ;  /* 0x000000012800780c */ /* 0x000fce0003f65270 */
[----:B------:R-:W1:Y:S08]  /*1f30*/  LDC.64 R6, c[0x0][0xb10] ;  /* 0x0002c400ff067b82 */ /* 0x000e700000000a00 */
[----:B------:R-:W2:Y:S08]  /*1f40*/  LDC R14, c[0x0][0xb20] ;  /* 0x0002c800ff0e7b82 */ /* 0x000eb00000000800 */
[----:B------:R-:W3:Y:S01]  /*1f50*/  LDC R15, c[0x0][0xb0c] ;  /* 0x0002c300ff0f7b82 */ /* 0x000ee20000000800 */
[----:B----4-:R-:W-:Y:S01]  /*1f60*/  IMAD.HI.U32 R19, R0, R5, RZ ;  /* 0x0000000500137227 */ /* 0x010fe200078e00ff */
[----:B------:R-:W-:-:S03]  /*1f70*/  ISETP.NE.AND P0, PT, R4, 0x1, PT ;  /* 0x000000010400780c */ /* 0x000fc60003f05270 */
[----:B------:R-:W-:-:S03]  /*1f80*/  IMAD.HI.U32 R5, R9, R5, RZ ;  /* 0x0000000509057227 */ /* 0x000fc600078e00ff */
[----:B------:R-:W4:Y:S01]  /*1f90*/  LDC.64 R2, c[0x0][0xb28] ;  /* 0x0002ca00ff027b82 */ /* 0x000f220000000a00 */
[----:B-1----:R-:W-:-:S04]  /*1fa0*/  IMAD.HI.U32 R20, R8, R6, RZ ;  /* 0x0000000608147227 */ /* 0x002fc800078e00ff */
[----:B------:R-:W-:Y:S01]  /*1fb0*/  IMAD.HI.U32 R21, R10, R6, RZ ;  /* 0x000000060a157227 */ /* 0x000fe200078e00ff */
[----:B------:R-:W-:Y:S02]  /*1fc0*/  SHF.R.U32.HI R20, RZ, R7, R20 ;  /* 0x00000007ff147219 */ /* 0x000fe40000011614 */
[-C--:B--2---:R-:W-:Y:S02]  /*1fd0*/  SHF.R.U32.HI R19, RZ, R14.reuse, R19 ;  /* 0x0000000eff137219 */ /* 0x084fe40000011613 */
[----:B------:R-:W-:Y:S02]  /*1fe0*/  SHF.R.U32.HI R5, RZ, R14, R5 ;  /* 0x0000000eff057219 */ /* 0x000fe40000011605 */
[----:B------:R-:W-:Y:S02]  /*1ff0*/  SEL R19, R0, R19, !P0 ;  /* 0x0000001300137207 */ /* 0x000fe40004000000 */
[----:B------:R-:W-:Y:S02]  /*2000*/  SHF.R.U32.HI R21, RZ, R7, R21 ;  /* 0x00000007ff157219 */ /* 0x000fe40000011615 */
[----:B---3--:R-:W-:-:S02]  /*2010*/  ISETP.NE.AND P1, PT, R15, 0x1, PT ;  /* 0x000000010f00780c */ /* 0x008fc40003f25270 */
[----:B------:R-:W-:Y:S02]  /*2020*/  SEL R5, R9, R5, !P0 ;  /* 0x0000000509057207 */ /* 0x000fe40004000000 */
[----:B------:R-:W-:Y:S02]  /*2030*/  SEL R20, R8, R20, !P1 ;  /* 0x0000001408147207 */ /* 0x000fe40004800000 */
[----:B------:R-:W-:Y:S01]  /*2040*/  SEL R21, R10, R21, !P1 ;  /* 0x000000150a157207 */ /* 0x000fe20004800000 */
[----:B----4-:R-:W-:-:S04]  /*2050*/  IMAD.HI.U32 R18, R19, R2, RZ ;  /* 0x0000000213127227 */ /* 0x010fc800078e00ff */
        /* <DEDUP_REMOVED lines=10> */
[----:B------:R-:W-:-:S04]  /*2100*/  @!P0 IMAD.HI.U32 R7, R21, R2, RZ ;  /* 0x0000000215078227 */ /* 0x000fc800078e00ff */
[----:B------:R-:W-:Y:S01]  /*2110*/  IMAD.MOV R2, RZ, RZ, -R6 ;  /* 0x000000ffff027224 */ /* 0x000fe200078e0a06 */
[----:B------:R-:W-:Y:S02]  /*2120*/  @!P0 SHF.R.U32.HI R3, RZ, R3, R7 ;  /* 0x00000003ff038219 */ /* 0x000fe40000011607 */
[----:B------:R-:W-:Y:S01]  /*2130*/  IADD3 R7, PT, PT, -R5, RZ, RZ ;  /* 0x000000ff05077210 */ /* 0x000fe20007ffe1ff */
[----:B------:R-:W-:Y:S01]  /*2140*/  IMAD R2, R40, R2, R5 ;  /* 0x0000000228027224 */ /* 0x000fe200078e0205 */
        /* <DEDUP_REMOVED lines=10> */
.L_x_34:
[----:B------:R-:W1:Y:S02]  /*21f0*/  LDCU UR8, c[0x0][0xb30] ;  /* 0x00016600ff0877ac */ /* 0x000e640008000800 */
[----:B-1----:R-:W-:-:S09]  /*2200*/  UISETP.NE.AND UP0, UPT, UR8, 0x1, UPT ;  /* 0x000000010800788c */ /* 0x002fd2000bf05270 */
[----:B------:R-:W-:Y:S05]  /*2210*/  BRA.U UP0, `(.L_x_35) ;  /* 0x0000000100407547 */ /* 0x000fea000b800000 */
[----:B------:R-:W1:Y:S08]  /*2220*/  LDC.64 R4, c[0x0][0xb10] ;  /* 0x0002c400ff047b82 */ /* 0x000e700000000a00 */
[----:B------:R-:W2:Y:S08]  /*2230*/  LDC.64 R2, c[0x0][0xb18] ;  /* 0x0002c600ff027b82 */ /* 0x000eb00000000a00 */
[----:B------:R-:W3:Y:S08]  /*2240*/  LDC R6, c[0x0][0xb20] ;  /* 0x0002c800ff067b82 */ /* 0x000ef00000000800 */
[----:B------:R-:W4:Y:S01]  /*2250*/  LDC R7, c[0x0][0xb0c] ;  /* 0x0002c300ff077b82 */ /* 0x000f220000000800 */
[----:B-1----:R-:W-:-:S05]  /*2260*/  IMAD.HI.U32 R4, R10, R4, RZ ;  /* 0x000000040a047227 */ /* 0x002fca00078e00ff */
[----:B------:R-:W-:Y:S01]  /*2270*/  SHF.R.U32.HI R4, RZ, R5, R4 ;  /* 0x00000005ff047219 */ /* 0x000fe20000011604 */
[----:B--2---:R-:W-:Y:S01]  /*2280*/  IMAD.HI.U32 R3, R9, R3, RZ ;  /* 0x0000000309037227 */ /* 0x004fe200078e00ff */
[----:B------:R-:W-:-:S04]  /*2290*/  ISETP.NE.AND P0, PT, R2, 0x1, PT ;  /* 0x000000010200780c */ /* 0x000fc80003f05270 */
[----:B---3--:R-:W-:-:S04]  /*22a0*/  SHF.R.U32.HI R3, RZ, R6, R3 ;  /* 0x00000006ff037219 */ /* 0x008fc80000011603 */
[----:B------:R-:W-:Y:S02]  /*22b0*/  SEL R3, R9, R3, !P0 ;  /* 0x0000000309037207 */ /* 0x000fe40004000000 */
[----:B----4-:R-:W-:-:S04]  /*22c0*/  ISETP.NE.AND P1, PT, R7, 0x1, PT ;  /* 0x000000010700780c */ /* 0x010fc80003f25270 */
[----:B------:R-:W-:-:S05]  /*22d0*/  SEL R4, R10, R4, !P1 ;  /* 0x000000040a047207 */ /* 0x000fca0004800000 */
[----:B------:R-:W-:Y:S02]  /*22e0*/  IMAD.IADD R5, R3, 0x1, -R4 ;  /* 0x0000000103057824 */ /* 0x000fe400078e0a04 */
[----:B------:R-:W-:Y:S02]  /*22f0*/  IMAD.IADD R3, R4, 0x1, -R3 ;  /* 0x0000000104037824 */ /* 0x000fe400078e0a03 */
[----:B------:R-:W-:Y:S02]  /*2300*/  IMAD R10, R5, R7, R10 ;  /* 0x00000007050a7224 */ /* 0x000fe400078e020a */
[----:B------:R-:W-:-:S07]  /*2310*/  IMAD R9, R3, R2, R9 ;  /* 0x0000000203097224 */ /* 0x000fce00078e0209 */
.L_x_35:
[----:B------:R-:W-:Y:S01]  /*2320*/  VIADD R16, R16, 0x1 ;  /* 0x0000000110107836 */ /* 0x000fe20000000000 */
[----:B------:R-:W-:Y:S01]  /*2330*/  PLOP3.LUT P1, PT, PT, PT, PT, 0x80, 0x8 ;  /* 0x000000000008781c */ /* 0x000fe20003f2f070 */
[----:B------:R-:W-:Y:S02]  /*2340*/  IMAD.IADD R15, R10, 0x1, R87 ;  /* 0x000000010a0f7824 */ /* 0x000fe400078e0257 */
[----:B------:R-:W-:Y:S01]  /*2350*/  IMAD.IADD R14, R9, 0x1, R86 ;  /* 0x00000001090e7824 */ /* 0x000fe200078e0256 */
[----:B------:R-:W-:-:S04]  /*2360*/  ISETP.NE.AND P0, PT, R16, 0x2, PT ;  /* 0x000000021000780c */ /* 0x000fc80003f05270 */
[----:B------:R-:W-:Y:S02]  /*2370*/  SEL R2, RZ, 0x1, P0 ;  /* 0x00000001ff027807 */ /* 0x000fe40000000000 */
[----:B------:R-:W-:Y:S02]  /*2380*/  SEL R16, R16, RZ, P0 ;  /* 0x000000ff10107207 */ /* 0x000fe40000000000 */
[----:B------:R-:W-:Y:S01]  /*2390*/  LOP3.LUT R13, R13, R2, RZ, 0x3c, !PT ;  /* 0x000000020d0d7212 */ /* 0x000fe200078e3cff */
[----:B------:R-:W-:Y:S06]  /*23a0*/  @P2 BRA `(.L_x_36) ;  /* 0xfffffff000982947 */ /* 0x000fec000383ffff */
[----:B------:R-:W-:Y:S01]  /*23b0*/  UIADD3 UR4, UPT, UPT, UR4, 0x48, URZ ;  /* 0x0000004804047890 */ /* 0x000fe2000fffe0ff */
[----:B------:R-:W-:-:S03]  /*23c0*/  SHF.L.U32 R2, R17, 0x1f, RZ ;  /* 0x0000001f11027819 */ /* 0x000fc600000006ff */
[----:B------:R-:W-:-:S09]  /*23d0*/  ULEA UR5, UR6, UR4, 0x3 ;  /* 0x0000000406057291 */ /* 0x000fd2000f8e18ff */
[----:B------:R-:W1:Y:S02]  /*23e0*/  SYNCS.PHASECHK.TRANS64.TRYWAIT P0, [UR5], R2 ;  /* 0x00000002ff0075a7 */ /* 0x000e640008001105 */
[----:B-1----:R-:W-:Y:S05]  /*23f0*/  @!P0 BRA `(.L_x_37) ;  /* 0x0000006c00a08947 */ /* 0x002fea0003800000 */
.L_x_142:
[----:B------:R-:W-:-:S04]  /*2400*/  UIADD3 UR6, UPT, UPT, UR6, 0x1, URZ ;  /* 0x0000000106067890 */ /* 0x000fc8000fffe0ff */
[----:B------:R-:W-:-:S04]  /*2410*/  UISETP.NE.AND UP0, UPT, UR6, 0x9, UPT ;  /* 0x000000090600788c */ /* 0x000fc8000bf05270 */
[----:B------:R-:W-:Y:S02]  /*2420*/  USEL UR7, URZ, 0x1, UP0 ;  /* 0x00000001ff077887 */ /* 0x000fe40008000000 */
[----:B------:R-:W-:-:S04]  /*2430*/  USEL UR6, UR6, URZ, UP0 ;  /* 0x000000ff06067287 */ /* 0x000fc80008000000 */
[----:B------:R-:W-:Y:S01]  /*2440*/  ULEA UR5, UR6, UR4, 0x3 ;  /* 0x0000000406057291 */ /* 0x000fe2000f8e18ff */
[----:B-1----:R-:W-:-:S04]  /*2450*/  LOP3.LUT R2, R17, UR7, RZ, 0x3c, !PT ;  /* 0x0000000711027c12 */ /* 0x002fc8000f8e3cff */
[----:B------:R-:W-:-:S04]  /*2460*/  SHF.L.U32 R3, R2, 0x1f, RZ ;  /* 0x0000001f02037819 */ /* 0x000fc800000006ff */
[----:B------:R-:W1:Y:S02]  /*2470*/  SYNCS.PHASECHK.TRANS64.TRYWAIT P0, [UR5], R3 ;  /* 0x00000003ff0075a7 */ /* 0x000e640008001105 */
[----:B-1----:R-:W-:Y:S05]  /*2480*/  @!P0 BRA `(.L_x_38) ;  /* 0x0000006c00948947 */ /* 0x002fea0003800000 */
.L_x_144:
[----:B------:R-:W-:-:S04]  /*2490*/  UIADD3 UR6, UPT, UPT, UR6, 0x1, URZ ;  /* 0x0000000106067890 */ /* 0x000fc8000fffe0ff */
[----:B------:R-:W-:-:S04]  /*24a0*/  UISETP.NE.AND UP0, UPT, UR6, 0x9, UPT ;  /* 0x000000090600788c */ /* 0x000fc8000bf05270 */
[----:B------:R-:W-:Y:S02]  /*24b0*/  USEL UR7, URZ, 0x1, UP0 ;  /* 0x00000001ff077887 */ /* 0x000fe40008000000 */
[----:B------:R-:W-:-:S04]  /*24c0*/  USEL UR6, UR6, URZ, UP0 ;  /* 0x000000ff06067287 */ /* 0x000fc80008000000 */
[----:B------:R-:W-:Y:S01]  /*24d0*/  ULEA UR5, UR6, UR4, 0x3 ;  /* 0x0000000406057291 */ /* 0x000fe2000f8e18ff */
[----:B------:R-:W-:-:S04]  /*24e0*/  LOP3.LUT R2, R2, UR7, RZ, 0x3c, !PT ;  /* 0x0000000702027c12 */ /* 0x000fc8000f8e3cff */
[----:B-1----:R-:W-:-:S04]  /*24f0*/  SHF.L.U32 R3, R2, 0x1f, RZ ;  /* 0x0000001f02037819 */ /* 0x002fc800000006ff */
[----:B------:R-:W1:Y:S02]  /*2500*/  SYNCS.PHASECHK.TRANS64.TRYWAIT P0, [UR5], R3 ;  /* 0x00000003ff0075a7 */ /* 0x000e640008001105 */
[----:B-1----:R-:W-:Y:S05]  /*2510*/  @!P0 BRA `(.L_x_39) ;  /* 0x0000006c00888947 */ /* 0x002fea0003800000 */
.L_x_146:
        /* <DEDUP_REMOVED lines=9> */
.L_x_148:
        /* <DEDUP_REMOVED lines=9> */
.L_x_150:
        /* <DEDUP_REMOVED lines=9> */
.L_x_152:
        /* <DEDUP_REMOVED lines=9> */
.L_x_154:
        /* <DEDUP_REMOVED lines=9> */
.L_x_156:
[----:B------:R-:W-:-:S04]  /*27f0*/  UIADD3 UR6, UPT, UPT, UR6, 0x1, URZ ;  /* 0x0000000106067890 */ /* 0x000fc8000fffe0ff */
[----:B------:R-:W-:-:S04]  /*2800*/  UISETP.NE.AND UP0, UPT, UR6, 0x9, UPT ;  /* 0x000000090600788c */ /* 0x000fc8000bf05270 */
[----:B------:R-:W-:Y:S02]  /*2810*/  USEL UR5, URZ, 0x1, UP0 ;  /* 0x00000001ff057887 */ /* 0x000fe40008000000 */
[----:B------:R-:W-:-:S04]  /*2820*/  USEL UR6, UR6, URZ, UP0 ;  /* 0x000000ff06067287 */ /* 0x000fc80008000000 */
[----:B------:R-:W-:Y:S01]  /*2830*/  ULEA UR6, UR6, UR4, 0x3 ;  /* 0x0000000406067291 */ /* 0x000fe2000f8e18ff */
[----:B------:R-:W-:-:S04]  /*2840*/  LOP3.LUT R2, R2, UR5, RZ, 0x3c, !PT ;  /* 0x0000000502027c12 */ /* 0x000fc8000f8e3cff */
[----:B------:R-:W-:Y:S01]  /*2850*/  SHF.L.U32 R2, R2, 0x1f, RZ ;  /* 0x0000001f02027819 */ /* 0x000fe200000006ff */
[----:B-1--4-:R-:W-:-:S07]  /*2860*/  IMAD.U32 R0, RZ, RZ, UR6 ;  /* 0x00000006ff007e24 */ /* 0x012fce000f8e00ff */
.L_x_45:
[----:B-1----:R1:W2:Y:S02]  /*2870*/  SYNCS.PHASECHK.TRANS64.TRYWAIT P0, [R0+URZ], R2 ;  /* 0x00000002000075a7 */ /* 0x0022a400080011ff */
[----:B--2---:R-:W-:Y:S05]  /*2880*/  @!P0 NANOSLEEP.SYNCS 0x989680 ;  /* 0x009896800000895d */ /* 0x004fea0003900000 */
[----:B------:R-:W2:Y:S02]  /*2890*/  @!P0 SYNCS.PHASECHK.TRANS64 P0, [R0+URZ], R2 ;  /* 0x00000002000085a7 */ /* 0x000ea400080010ff */
[----:B--2---:R-:W-:Y:S05]  /*28a0*/  @P0 EXIT ;  /* 0x000000000000094d */ /* 0x004fea0003800000 */
[----:B------:R-:W-:Y:S05]  /*28b0*/  BRA `(.L_x_45) ;  /* 0xfffffffc00ec7947 */ /* 0x000fea000383ffff */
.L_x_18:
[----:B------:R-:W-:-:S04]  /*28c0*/  UISETP.NE.AND UP1, UPT, UR37, URZ, UPT ;  /* 0x000000ff2500728c */ /* 0x000fc8000bf25270 */
[----:B------:R-:W-:-:S09]  /*28d0*/  UISETP.NE.OR UP1, UPT, UR8, 0x1, UP1 ;  /* 0x000000010800788c */ /* 0x000fd20008f25670 */
[----:B------:R-:W-:Y:S05]  /*28e0*/  BRA.U UP1, `(.L_x_46) ;  /* 0x0000000501487547 */ /* 0x000fea000b800000 */
[----:B------:R-:W-:Y:S01]  /*28f0*/  ISETP.NE.AND P2, PT, R2, RZ, PT ;  /* 0x000000ff0200720c */ /* 0x000fe20003f45270 */
[----:B------:R-:W-:Y:S01]  /*2900*/  IMAD.MOV.U32 R12, RZ, RZ, 0x1 ;  /* 0x00000001ff0c7424 */ /* 0x000fe200078e00ff */
[----:B------:R-:W-:Y:S02]  /*2910*/  CS2R R10, SRZ ;  /* 0x00000000000a7805 */ /* 0x000fe4000001ff00 */
[----:B------:R-:W-:Y:S01]  /*2920*/  CS2R R8, SRZ ;  /* 0x0000000000087805 */ /* 0x000fe2000001ff00 */
[----:B------:R-:W-:Y:S01]  /*2930*/  UMOV UR4, 0x400 ;  /* 0x0000040000047882 */ /* 0x000fe20000000000 */
[----:B------:R-:W-:Y:S01]  /*2940*/  UMOV UR6, URZ ;  /* 0x000000ff00067c82 */ /* 0x000fe20008000000 */
[----:B------:R-:W-:-:S12]  /*2950*/  ULEA UR37, UR37, UR4, 0x18 ;  /* 0x0000000425257291 */ /* 0x000fd8000f8ec0ff */
.L_x_50:
[----:B------:R-:W-:Y:S02]  /*2960*/  LEA R0, R8, UR37, 0x3 ;  /* 0x0000002508007c11 */ /* 0x000fe4000f8e18ff */
[----:B------:R-:W-:-:S03]  /*2970*/  SHF.L.U32 R4, R9, 0x1f, RZ ;  /* 0x0000001f09047819 */ /* 0x000fc600000006ff */
[----:B------:R-:W-:Y:S01]  /*2980*/  VIADD R5, R0, 0x150 ;  /* 0x0000015000057836 */ /* 0x000fe20000000000 */
[----:B------:R-:W1:Y:S02]  /*2990*/  SYNCS.PHASECHK.TRANS64.TRYWAIT P0, [R0+URZ+0x140], R4 ;  /* 0x00014004000075a7 */ /* 0x000e6400080011ff */
[----:B-1----:R-:W-:Y:S05]  /*29a0*/  @!P0 BRA `(.L_x_47) ;  /* 0x0000006800f48947 */ /* 0x002fea0003800000 */
.L_x_157:
[----:B------:R-:W-:Y:S01]  /*29b0*/  ULEA UR5, UR6, UR37, 0x3 ;  /* 0x0000002506057291 */ /* 0x000fe2000f8e18ff */
[----:B-1----:R-:W-:Y:S01]  /*29c0*/  PRMT R0, RZ, 0x654, R5 ;  /* 0x00000654ff007816 */ /* 0x002fe20000000005 */
[----:B------:R-:W-:Y:S01]  /*29d0*/  @!P2 IMAD.MOV.U32 R4, RZ, RZ, 0x10 ;  /* 0x00000010ff04a424 */ /* 0x000fe200078e00ff */
[----:B------:R-:W-:Y:S01]  /*29e0*/  SHF.L.U32 R5, R12, 0x1f, RZ ;  /* 0x0000001f0c057819 */ /* 0x000fe200000006ff */
[----:B------:R-:W-:Y:S01]  /*29f0*/  UIADD3 UR4, UPT, UPT, UR5, 0xe0, URZ ;  /* 0x000000e005047890 */ /* 0x000fe2000fffe0ff */
[----:B------:R1:W-:Y:S05]  /*2a00*/  SYNCS.ARRIVE.TRANS64.RED.A1T0 RZ, [R0+URZ], RZ ;  /* 0x000000ff00ff79a7 */ /* 0x0003ea00081004ff */
[----:B------:R-:W-:Y:S01]  /*2a10*/  IMAD.U32 R6, RZ, RZ, UR4 ;  /* 0x00000004ff067e24 */ /* 0x000fe2000f8e00ff */
[----:B------:R-:W2:Y:S04]  /*2a20*/  SYNCS.PHASECHK.TRANS64.TRYWAIT P0, [UR5+0xf0], R5 ;  /* 0x0000f005ff0075a7 */ /* 0x000ea80008001105 */
[----:B------:R-:W-:Y:S01]  /*2a30*/  PRMT R6, R2, 0x654, R6 ;  /* 0x0000065402067816 */ /* 0x000fe20000000006 */
[----:B-12---:R-:W-:Y:S06]  /*2a40*/  @!P0 BRA `(.L_x_48) ;  /* 0x0000006800e08947 */ /* 0x006fec0003800000 */
.L_x_159:
[----:B------:R-:W-:Y:S01]  /*2a50*/  ULEA UR4, UR6, UR37, 0x4 ;  /* 0x0000002506047291 */ /* 0x000fe2000f8e20ff */
[----:B------:R-:W-:Y:S01]  /*2a60*/  SEL R3, R6, R3, !P2 ;  /* 0x0000000306037207 */ /* 0x000fe20005000000 */
[----:B------:R-:W-:Y:S01]  /*2a70*/  UIADD3 UR5, UPT, UPT, UR5, 0xe0, URZ ;  /* 0x000000e005057890 */ /* 0x000fe2000fffe0ff */
[----:B-1----:R-:W-:Y:S01]  /*2a80*/  LEA R0, R11, UR37, 0x3 ;  /* 0x000000250b007c11 */ /* 0x002fe2000f8e18ff */
[----:B------:R-:W-:Y:S01]  /*2a90*/  UIADD3 UR4, UPT, UPT, UR4, 0x170, URZ ;  /* 0x0000017004047890 */ /* 0x000fe2000fffe0ff */
[----:B------:R1:W-:Y:S01]  /*2aa0*/  @!P2 SYNCS.ARRIVE.TRANS64.RED RZ, [R3+URZ], R4 ;  /* 0x0000000403ffa9a7 */ /* 0x0003e200080004ff */
[----:B------:R-:W-:Y:S01]  /*2ab0*/  UIADD3 UR6, UPT, UPT, UR6, 0x1, URZ ;  /* 0x0000000106067890 */ /* 0x000fe2000fffe0ff */
[----:B------:R-:W-:-:S03]  /*2ac0*/  VIADD R8, R8, 0x1 ;  /* 0x0000000108087836 */ /* 0x000fc60000000000 */
[----:B------:R-:W-:Y:S02]  /*2ad0*/  UISETP.NE.AND UP0, UPT, UR6, 0x2, UPT ;  /* 0x000000020600788c */ /* 0x000fe4000bf05270 */
[----:B------:R-:W-:Y:S01]  /*2ae0*/  ISETP.NE.AND P0, PT, R8, 0x2, PT ;  /* 0x000000020800780c */ /* 0x000fe20003f05270 */
[----:B------:R-:W-:Y:S06]  /*2af0*/  UGETNEXTWORKID.BROADCAST [UR4], [UR5] ;  /* 0x00000000040073ca */ /* 0x000fec0008000100 */
[----:B------:R-:W-:Y:S02]  /*2b00*/  USEL UR4, URZ, 0x1, UP0 ;  /* 0x00000001ff047887 */ /* 0x000fe40008000000 */
[----:B------:R-:W-:-:S04]  /*2b10*/  USEL UR6, UR6, URZ, UP0 ;  /* 0x000000ff06067287 */ /* 0x000fc80008000000 */
[----:B------:R-:W-:Y:S02]  /*2b20*/  LOP3.LUT R12, R12, UR4, RZ, 0x3c, !PT ;  /* 0x000000040c0c7c12 */ /* 0x000fe4000f8e3cff */
[----:B-1----:R-:W-:-:S04]  /*2b30*/  SHF.L.U32 R4, R10, 0x1f, RZ ;  /* 0x0000001f0a047819 */ /* 0x002fc800000006ff */
[----:B------:R-:W1:Y:S02]  /*2b40*/  SYNCS.PHASECHK.TRANS64.TRYWAIT P1, [R0+URZ+0xe0], R4 ;  /* 0x0000e004000075a7 */ /* 0x000e6400080211ff */
[----:B-1----:R-:W-:Y:S05]  /*2b50*/  @!P1 BRA `(.L_x_49) ;  /* 0x0000006800b49947 */ /* 0x002fea0003800000 */
.L_x_160:
[C---:B-1----:R-:W-:Y:S01]  /*2b60*/  LEA R4, R11.reuse, UR37, 0x4 ;  /* 0x000000250b047c11 */ /* 0x042fe2000f8e20ff */
[----:B------:R-:W-:Y:S01]  /*2b70*/  VIADD R0, R0, 0xf0 ;  /* 0x000000f000007836 */ /* 0x000fe20000000000 */
[----:B------:R-:W-:Y:S01]  /*2b80*/  SEL R8, R8, RZ, P0 ;  /* 0x000000ff08087207 */ /* 0x000fe20000000000 */
[----:B------:R-:W-:-:S03]  /*2b90*/  VIADD R11, R11, 0x1 ;  /* 0x000000010b0b7836 */ /* 0x000fc60000000000 */
[----:B------:R-:W1:Y:S01]  /*2ba0*/  LDS.128 R4, [R4+0x170] ;  /* 0x0001700004047984 */ /* 0x000e620000000c00 */
[----:B------:R-:W-:Y:S02]  /*2bb0*/  PRMT R0, RZ, 0x654, R0 ;  /* 0x00000654ff007816 */ /* 0x000fe40000000000 */
[C---:B------:R-:W-:Y:S01]  /*2bc0*/  ISETP.NE.AND P1, PT, R11.reuse, 0x2, PT ;  /* 0x000000020b00780c */ /* 0x040fe20003f25270 */
[----:B------:R-:W-:Y:S01]  /*2bd0*/  @!PT LDS RZ, [RZ] ;  /* 0x00000000fffff984 */ /* 0x000fe20000000800 */
[----:B------:R-:W-:Y:S01]  /*2be0*/  @!PT LDS RZ, [RZ] ;  /* 0x00000000fffff984 */ /* 0x000fe20000000800 */
[----:B------:R-:W-:Y:S01]  /*2bf0*/  @!PT LDS RZ, [RZ] ;  /* 0x00000000fffff984 */ /* 0x000fe20000000800 */
[----:B------:R-:W-:Y:S01]  /*2c00*/  @!PT LDS RZ, [RZ] ;  /* 0x00000000fffff984 */ /* 0x000fe20000000800 */
[----:B------:R2:W-:Y:S06]  /*2c10*/  MEMBAR.ALL.CTA ;  /* 0x0000000000007992 */ /* 0x0005ec0000008000 */
[----:B--2---:R-:W2:Y:S01]  /*2c20*/  FENCE.VIEW.ASYNC.S ;  /* 0x00000000000073c6 */ /* 0x004ea20000000000 */
[----:B------:R-:W-:Y:S01]  /*2c30*/  SEL R11, R11, RZ, P1 ;  /* 0x000000ff0b0b7207 */ /* 0x000fe20000800000 */
[----:B--2---:R2:W-:Y:S01]  /*2c40*/  SYNCS.ARRIVE.TRANS64.RED.A1T0 RZ, [R0+URZ], RZ ;  /* 0x000000ff00ff79a7 */ /* 0x0045e200081004ff */
[----:B-1----:R-:W-:-:S02]  /*2c50*/  LOP3.LUT P3, RZ, R6, 0x1, RZ, 0xc0, !PT ;  /* 0x0000000106ff7812 */ /* 0x002fc4000786c0ff */
[----:B------:R-:W-:-:S04]  /*2c60*/  SEL R4, RZ, 0x1, P1 ;  /* 0x00000001ff047807 */ /* 0x000fc80000800000 */
[----:B------:R-:W-:Y:S02]  /*2c70*/  LOP3.LUT R10, R10, R4, RZ, 0x3c, !PT ;  /* 0x000000040a0a7212 */ /* 0x000fe400078e3cff */
[----:B--2---:R-:W-:-:S04]  /*2c80*/  SEL R0, RZ, 0x1, P0 ;  /* 0x00000001ff007807 */ /* 0x004fc80000000000 */
[----:B------:R-:W-:Y:S01]  /*2c90*/  LOP3.LUT R9, R9, R0, RZ, 0x3c, !PT ;  /* 0x0000000009097212 */ /* 0x000fe200078e3cff */
[----:B------:R-:W-:Y:S06]  /*2ca0*/  @P3 BRA `(.L_x_50) ;  /* 0xfffffffc002c3947 */ /* 0x000fec000383ffff */
[----:B------:R-:W-:Y:S01]  /*2cb0*/  ULEA UR5, UR6, UR37, 0x3 ;  /* 0x0000002506057291 */ /* 0x000fe2000f8e18ff */
[----:B------:R-:W-:-:S08]  /*2cc0*/  SHF.L.U32 R2, R12, 0x1f, RZ ;  /* 0x0000001f0c027819 */ /* 0x000fd000000006ff */
[----:B------:R-:W1:Y:S02]  /*2cd0*/  SYNCS.PHASECHK.TRANS64 P0, [UR5+0xf0], R2 ;  /* 0x0000f002ff0075a7 */ /* 0x000e640008001005 */
[----:B-1----:R-:W-:Y:S05]  /*2ce0*/  @P0 BRA `(.L_x_51) ;  /* 0x0000000000080947 */ /* 0x002fea0003800000 */
[----:B------:R-:W1:Y:S02]  /*2cf0*/  SYNCS.PHASECHK.TRANS64.TRYWAIT P0, [UR5+0xf0], R2 ;  /* 0x0000f002ff0075a7 */ /* 0x000e640008001105 */
[----:B-1----:R-:W-:Y:S05]  /*2d00*/  @!P0 BRA `(.L_x_52) ;  /* 0x00000068005c8947 */ /* 0x002fea0003800000 */
.L_x_51:
[----:B------:R-:W-:-:S04]  /*2d10*/  UIADD3 UR4, UPT, UPT, UR6, 0x1, URZ ;  /* 0x0000000106047890 */ /* 0x000fc8000fffe0ff */
[----:B------:R-:W-:-:S04]  /*2d20*/  UISETP.NE.AND UP0, UPT, UR4, 0x2, UPT ;  /* 0x000000020400788c */ /* 0x000fc8000bf05270 */
[----:B------:R-:W-:Y:S02]  /*2d30*/  USEL UR7, URZ, 0x1, UP0 ;  /* 0x00000001ff077887 */ /* 0x000fe40008000000 */
[----:B------:R-:W-:-:S04]  /*2d40*/  USEL UR4, UR4, URZ, UP0 ;  /* 0x000000ff04047287 */ /* 0x000fc80008000000 */
[----:B------:R-:W-:Y:S01]  /*2d50*/  ULEA UR4, UR4, UR37, 0x3 ;  /* 0x0000002504047291 */ /* 0x000fe2000f8e18ff */
[----:B-1----:R-:W-:-:S04]  /*2d60*/  LOP3.LUT R2, R12, UR7, RZ, 0x3c, !PT ;  /* 0x000000070c027c12 */ /* 0x002fc8000f8e3cff */
[----:B------:R-:W-:-:S04]  /*2d70*/  SHF.L.U32 R0, R2, 0x1f, RZ ;  /* 0x0000001f02007819 */ /* 0x000fc800000006ff */
[----:B------:R-:W1:Y:S02]  /*2d80*/  SYNCS.PHASECHK.TRANS64 P0, [UR4+0xf0], R0 ;  /* 0x0000f000ff0075a7 */ /* 0x000e640008001004 */
[----:B-1----:R-:W-:Y:S05]  /*2d90*/  @P0 EXIT ;  /* 0x000000000000094d */ /* 0x002fea0003800000 */
[----:B------:R-:W-:Y:S02]  /*2da0*/  SHF.L.U32 R2, R2, 0x1f, RZ ;  /* 0x0000001f02027819 */ /* 0x000fe400000006ff */
[----:B------:R-:W-:-:S07]  /*2db0*/  MOV R0, UR4 ;  /* 0x0000000400007c02 */ /* 0x000fce0008000f00 */
.L_x_53:
[----:B-1----:R1:W2:Y:S02]  /*2dc0*/  SYNCS.PHASECHK.TRANS64.TRYWAIT P0, [R0+URZ+0xf0], R2 ;  /* 0x0000f002000075a7 */ /* 0x0022a400080011ff */
[----:B--2---:R-:W-:Y:S05]  /*2dd0*/  @!P0 NANOSLEEP.SYNCS 0x989680 ;  /* 0x009896800000895d */ /* 0x004fea0003900000 */
[----:B------:R-:W2:Y:S02]  /*2de0*/  @!P0 SYNCS.PHASECHK.TRANS64 P0, [R0+URZ+0xf0], R2 ;  /* 0x0000f002000085a7 */ /* 0x000ea400080010ff */
[----:B--2---:R-:W-:Y:S05]  /*2df0*/  @P0 EXIT ;  /* 0x000000000000094d */ /* 0x004fea0003800000 */
[----:B------:R-:W-:Y:S05]  /*2e00*/  BRA `(.L_x_53) ;  /* 0xfffffffc00ec7947 */ /* 0x000fea000383ffff */
.L_x_46:
[----:B------:R-:W-:-:S09]  /*2e10*/  UISETP.NE.AND UP1, UPT, UR8, URZ, UPT ;  /* 0x000000ff0800728c */ /* 0x000fd2000bf25270 */
[----:B------:R-:W-:Y:S05]  /*2e20*/  BRA.U UP1, `(.L_x_54) ;  /* 0x0000000d01947547 */ /* 0x000fea000b800000 */
[----:B------:R-:W-:Y:S01]  /*2e30*/  UMOV UR4, 0x40 ;  /* 0x0000004000047882 */ /* 0x000fe20000000000 */
[----:B------:R-:W-:Y:S01]  /*2e40*/  NOP ;  /* 0x0000000000007918 */ /* 0x000fe20000000000 */
[----:B------:R-:W-:Y:S01]  /*2e50*/  ULEA UR4, UR37, UR4, 0x18 ;  /* 0x0000000425047291 */ /* 0x000fe2000f8ec0ff */
[----:B------:R-:W-:Y:S02]  /*2e60*/  UMOV UR5, 0x400 ;  /* 0x0000040000057882 */ /* 0x000fe40000000000 */
[----:B------:R-:W-:-:S06]  /*2e70*/  ULEA UR37, UR37, UR5, 0x18 ;  /* 0x0000000525257291 */ /* 0x000fcc000f8ec0ff */
[----:B------:R-:W1:Y:S02]  /*2e80*/  LDS.U8 R0, [UR4+0x1c] ;  /* 0x00001c04ff007984 */ /* 0x000e640008000000 */
[----:B-1----:R-:W-:-:S13]  /*2e90*/  ISETP.NE.AND P0, PT, R0, RZ, PT ;  /* 0x000000ff0000720c */ /* 0x002fda0003f05270 */
[----:B------:R-:W-:Y:S05]  /*2ea0*/  @P0 BRA `(.L_x_55) ;  /* 0x0000000000580947 */ /* 0x000fea0003800000 */
[----:B------:R-:W-:-:S13]  /*2eb0*/  ELECT P0, URZ, PT ;  /* 0x0000000000ff782f */ /* 0x000fda0003800000 */
[----:B------:R-:W-:Y:S05]  /*2ec0*/  @!P0 BRA `(.L_x_56) ;  /* 0x0000000000608947 */ /* 0x000fea0003800000 */
[----:B------:R-:W-:Y:S01]  /*2ed0*/  UMOV UR5, 0x10 ;  /* 0x0000001000057882 */ /* 0x000fe20000000000 */
[----:B------:R-:W-:Y:S01]  /*2ee0*/  HFMA2 R0, -RZ, RZ, 0, 5.9604644775390625e-08 ;  /* 0x00000001ff007431 */ /* 0x000fe200000001ff */
[----:B------:R-:W-:-:S03]  /*2ef0*/  MOV R2, 0xffff ;  /* 0x0000ffff00027802 */ /* 0x000fc60000000f00 */
[----:B------:R-:W-:Y:S04]  /*2f00*/  DEPBAR.LE SB1, 0x36 ;  /* 0x00009d800000791a */ /* 0x000fe80000000000 */
[----:B------:R-:W1:Y:S02]  /*2f10*/  UTCATOMSWS.FIND_AND_SET.ALIGN UP0, UR5, UR5 ;  /* 0x00000005000575e3 */ /* 0x000e640008000800 */
[----:B-1----:R-:W-:Y:S01]  /*2f20*/  MOV R3, UR5 ;  /* 0x0000000500037c02 */ /* 0x002fe20008000f00 */
[----:B------:R-:W-:Y:S06]  /*2f30*/  BRA.U UP0, `(.L_x_57) ;  /* 0x0000000100187547 */ /* 0x000fec000b800000 */
.L_x_58:
[----:B------:R-:W-:Y:S05]  /*2f40*/  NANOSLEEP 0x64 ;  /* 0x000000640000795d */ /* 0x000fea0003800000 */
[----:B------:R-:W-:-:S05]  /*2f50*/  UMOV UR5, 0x10 ;  /* 0x0000001000057882 */ /* 0x000fca0000000000 */
[----:B------:R-:W-:Y:S04]  /*2f60*/  DEPBAR.LE SB1, 0x36 ;  /* 0x00009d800000791a */ /* 0x000fe80000000000 */
[----:B------:R-:W1:Y:S02]  /*2f70*/  UTCATOMSWS.FIND_AND_SET.ALIGN UP0, UR5, UR5 ;  /* 0x00000005000575e3 */ /* 0x000e640008000800 */
[----:B-1----:R-:W-:Y:S01]  /*2f80*/  MOV R3, UR5 ;  /* 0x0000000500037c02 */ /* 0x002fe20008000f00 */
[----:B------:R-:W-:Y:S05]  /*2f90*/  BRA.U !UP0, `(.L_x_58) ;  /* 0xfffffffd08e87547 */ /* 0x000fea000b83ffff */
.L_x_57:
[-C--:B------:R-:W-:Y:S02]  /*2fa0*/  SHF.L.U32 R2, R2, R3.reuse, RZ ;  /* 0x0000000302027219 */ /* 0x080fe400000006ff */
[----:B------:R-:W-:Y:S01]  /*2fb0*/  SHF.L.U32 R0, R0, R3, RZ ;  /* 0x0000000300007219 */ /* 0x000fe200000006ff */
[----:B------:R-:W-:Y:S02]  /*2fc0*/  IMAD.SHL.U32 R3, R3, 0x20, RZ ;  /* 0x0000002003037824 */ /* 0x000fe400078e00ff */
[----:B------:R1:W-:Y:S04]  /*2fd0*/  ATOMS.OR RZ, [UR4+0x14], R2 ;  /* 0x00001402ffff798c */ /* 0x0003e8000b000004 */
[----:B------:R1:W-:Y:S04]  /*2fe0*/  ATOMS.OR RZ, [UR4+0x18], R0 ;  /* 0x00001800ffff798c */ /* 0x0003e8000b000004 */
[----:B------:R1:W-:Y:S01]  /*2ff0*/  STS [UR37+0x190], R3 ;  /* 0x00019003ff007988 */ /* 0x0003e20008000825 */
[----:B------:R-:W-:Y:S05]  /*3000*/  BRA `(.L_x_56) ;  /* 0x0000000000107947 */ /* 0x000fea0003800000 */
.L_x_55:
[----:B------:R-:W-:Y:S02]  /*3010*/  MOV R0, 0xffffffff ;  /* 0xffffffff00007802 */ /* 0x000fe40000000f00 */
[----:B------:R-:W-:-:S03]  /*3020*/  MOV R2, 0x3050 ;  /* 0x0000305000027802 */ /* 0x000fc60000000f00 */
[----:B------:R1:W-:Y:S04]  /*3030*/  STS [UR37+0x190], R0 ;  /* 0x00019000ff007988 */ /* 0x0003e80008000825 */
[----:B-1-3-5:R-:W-:Y:S05]  /*3040*/  CALL.REL.NOINC `($__internal_1_$__cuda_sm10x_tcgen05_guardrail_trap_phase_invalid_during_alloc) ;  /* 0x0000006c00a47944 */ /* 0x02afea0003c00000 */
.L_x_56:
[----:B------:R-:W-:Y:S05]  /*3050*/  WARPSYNC.ALL ;  /* 0x0000000000007948 */ /* 0x000fea0003800000 */
[----:B------:R-:W2:Y:S01]  /*3060*/  S2UR UR6, SR_CgaCtaId ;  /* 0x00000000000679c3 */ /* 0x000ea20000008800 */
[----:B------:R-:W-:Y:S01]  /*3070*/  UMOV UR4, 0x400 ;  /* 0x0000040000047882 */ /* 0x000fe20000000000 */
[----:B------:R-:W-:-:S06]  /*3080*/  NOP ;  /* 0x0000000000007918 */ /* 0x000fcc0000000000 */
[----:B------:R-:W-:Y:S06]  /*3090*/  BAR.ARV 0x6, 0xa0 ;  /* 0x0182800000007b1d */ /* 0x000fec0000002000 */
[----:B------:R-:W4:Y:S01]  /*30a0*/  LDCU UR7, c[0x0][0x38c] ;  /* 0x00007180ff0777ac */ /* 0x000f220008000800 */
[----:B------:R-:W-:Y:S01]  /*30b0*/  IMAD.MOV.U32 R11, RZ, RZ, 0x1 ;  /* 0x00000001ff0b7424 */ /* 0x000fe200078e00ff */
[----:B------:R-:W-:Y:S01]  /*30c0*/  CS2R R8, SRZ ;  /* 0x0000000000087805 */ /* 0x000fe2000001ff00 */
[----:B------:R-:W-:Y:S01]  /*30d0*/  IMAD.MOV.U32 R10, RZ, RZ, RZ ;  /* 0x000000ffff0a7224 */ /* 0x000fe200078e00ff */
[----:B------:R-:W-:Y:S01]  /*30e0*/  UMOV UR18, URZ ;  /* 0x000000ff00127c82 */ /* 0x000fe20008000000 */
[----:B------:R-:W-:Y:S01]  /*30f0*/  UMOV UR17, URZ ;  /* 0x000000ff00117c82 */ /* 0x000fe20008000000 */
[----:B------:R-:W-:Y:S01]  /*3100*/  UMOV UR22, 0x0 ;  /* 0x0000000000167882 */ /* 0x000fe20000000000 */
[----:B------:R-:W-:Y:S01]  /*3110*/  UMOV UR23, 0x4400010 ;  /* 0x0440001000177882 */ /* 0x000fe20000000000 */
[----:B------:R-:W-:Y:S01]  /*3120*/  UMOV UR20, 0x0 ;  /* 0x0000000000147882 */ /* 0x000fe20000000000 */
[----:B------:R-:W-:Y:S01]  /*3130*/  UMOV UR21, 0x4400010 ;  /* 0x0440001000157882 */ /* 0x000fe20000000000 */
[----:B--2---:R-:W-:Y:S01]  /*3140*/  ULEA UR6, UR6, UR4, 0x18 ;  /* 0x0000000406067291 */ /* 0x004fe2000f8ec0ff */
[----:B------:R-:W2:Y:S03]  /*3150*/  LDCU UR4, c[0x0][0x38c] ;  /* 0x00007180ff0477ac */ /* 0x000ea60008000800 */
[----:B------:R-:W-:-:S02]  /*3160*/  UIADD3 UR11, UPT, UPT, UR6, 0x8800, URZ ;  /* 0x00008800060b7890 */ /* 0x000fc4000fffe0ff */
[----:B----4-:R-:W-:-:S03]  /*3170*/  UIADD3 UR7, UPT, UPT, UR7, 0x1f, URZ ;  /* 0x0000001f07077890 */ /* 0x010fc6000fffe0ff */
[----:B-1----:R-:W1:Y:S01]  /*3180*/  LDS R0, [UR6+0x190] ;  /* 0x00019006ff007984 */ /* 0x002e620008000800 */
[----:B------:R-:W-:Y:S02]  /*3190*/  UIADD3 UR12, UPT, UPT, UR6, 0x11800, URZ ;  /* 0x00011800060c7890 */ /* 0x000fe4000fffe0ff */
[----:B------:R-:W-:Y:S02]  /*31a0*/  USHF.R.S32.HI UR5, URZ, 0x1f, UR7 ;  /* 0x0000001fff057899 */ /* 0x000fe40008011407 */
[----:B------:R-:W-:Y:S02]  /*31b0*/  USHF.R.U32.HI UR11, URZ, 0x4, UR11 ;  /* 0x00000004ff0b7899 */ /* 0x000fe4000801160b */
[----:B------:R-:W-:Y:S02]  /*31c0*/  ULEA.HI UR5, UR5, UR7, URZ, 0x5 ;  /* 0x0000000705057291 */ /* 0x000fe4000f8f28ff */
[----:B------:R-:W-:Y:S02]  /*31d0*/  USHF.R.U32.HI UR12, URZ, 0x4, UR12 ;  /* 0x00000004ff0c7899 */ /* 0x000fe4000801160c */
[----:B------:R-:W-:-:S02]  /*31e0*/  USHF.R.S32.HI UR5, URZ, 0x5, UR5 ;  /* 0x00000005ff057899 */ /* 0x000fc40008011405 */
[----:B------:R-:W-:Y:S02]  /*31f0*/  ULOP3.LUT UR11, UR11, 0x3fff, URZ, 0xc0, !UPT ;  /* 0x00003fff0b0b7892 */ /* 0x000fe4000f8ec0ff */
[----:B------:R-:W-:Y:S02]  /*3200*/  UISETP.LT.AND UP0, UPT, UR5, 0x1, UPT ;  /* 0x000000010500788c */ /* 0x000fe4000bf01270 */
[----:B------:R-:W-:Y:S02]  /*3210*/  ULOP3.LUT UR12, UR12, 0x3fff, URZ, 0xc0, !UPT ;  /* 0x00003fff0c0c7892 */ /* 0x000fe4000f8ec0ff */
[----:B------:R-:W-:Y:S02]  /*3220*/  USEL UR10, UR5, 0x1, !UP0 ;  /* 0x00000001050a7887 */ /* 0x000fe4000c000000 */
[----:B------:R-:W-:Y:S02]  /*3230*/  ULOP3.LUT UR11, UR11, 0x10000, URZ, 0xfc, !UPT ;  /* 0x000100000b0b7892 */ /* 0x000fe4000f8efcff */
[----:B------:R-:W-:-:S02]  /*3240*/  ULOP3.LUT UR12, UR12, 0x10000, URZ, 0xfc, !UPT ;  /* 0x000100000c0c7892 */ /* 0x000fc4000f8efcff */
[----:B------:R-:W-:Y:S02]  /*3250*/  UIADD3 UR10, UPT, UPT, -UR10, URZ, URZ ;  /* 0x000000ff0a0a7290 */ /* 0x000fe4000fffe1ff */
[----:B--2---:R-:W-:Y:S01]  /*3260*/  UISETP.GE.AND UP3, UPT, UR4, 0x1, UPT ;  /* 0x000000010400788c */ /* 0x004fe2000bf66270 */
[----:B-1----:R-:W-:-:S15]  /*3270*/  R2UR UR19, R0 ;  /* 0x00000000001372ca */ /* 0x002fde00000e0000 */
.L_x_65:
[----:B------:R-:W-:Y:S02]  /*3280*/  LEA R0, R10, UR6, 0x3 ;  /* 0x000000060a007c11 */ /* 0x000fe4000f8e18ff */
[----:B------:R-:W-:Y:S02]  /*3290*/  SHF.L.U32 R2, R9, 0x1f, RZ ;  /* 0x0000001f09027819 */ /* 0x000fe400000006ff */
[----:B------:R-:W-:Y:S01]  /*32a0*/  PLOP3.LUT P0, PT, PT, PT, UP3, 0x80, 0x8 ;  /* 0x000000000008781c */ /* 0x000fe20003f0f038 */
[----:B------:R-:W-:Y:S01]  /*32b0*/  VIADD R3, R0, 0xf0 ;  /* 0x000000f000037836 */ /* 0x000fe20000000000 */
[----:B-1----:R-:W1:Y:S02]  /*32c0*/  SYNCS.PHASECHK.TRANS64.TRYWAIT P1, [R0+URZ+0xe0], R2 ;  /* 0x0000e002000075a7 */ /* 0x002e6400080211ff */
[----:B-1--4-:R-:W-:Y:S09]  /*32d0*/  @!P1 BRA `(.L_x_59) ;  /* 0x0000006400009947 */ /* 0x012ff20003800000 */
.L_x_162:
[----:B------:R-:W-:Y:S01]  /*32e0*/  LEA R4, R10, UR6, 0x4 ;  /* 0x000000060a047c11 */ /* 0x000fe2000f8e20ff */
[----:B------:R-:W-:Y:S01]  /*32f0*/  @UP3 ULEA UR4, UR17, UR6, 0x3 ;  /* 0x0000000611043291 */ /* 0x000fe2000f8e18ff */
[----:B------:R-:W-:Y:S01]  /*3300*/  PLOP3.LUT P2, PT, PT, PT, PT, 0x80, 0x8 ;  /* 0x000000000008781c */ /* 0x000fe20003f4f070 */
[----:B------:R-:W-:Y:S01]  /*3310*/  ULEA UR8, UR18, UR6, 0x3 ;  /* 0x0000000612087291 */ /* 0x000fe2000f8e18ff */
[----:B------:R-:W-:Y:S02]  /*3320*/  PRMT R3, RZ, 0x654, R3 ;  /* 0x00000654ff037816 */ /* 0x000fe40000000003 */
[----:B------:R-:W2:Y:S01]  /*3330*/  LDS.128 R4, [R4+0x170] ;  /* 0x0001700004047984 */ /* 0x000ea20000000c00 */
[----:B-1----:R-:W-:Y:S02]  /*3340*/  @P0 SHF.L.U32 R2, R8, 0x1f, RZ ;  /* 0x0000001f08020819 */ /* 0x002fe400000006ff */
[----:B------:R-:W-:Y:S01]  /*3350*/  SHF.L.U32 R0, R11, 0x1f, RZ ;  /* 0x0000001f0b007819 */ /* 0x000fe200000006ff */
[----:B------:R-:W-:Y:S01]  /*3360*/  @!PT LDS RZ, [RZ] ;  /* 0x00000000fffff984 */ /* 0x000fe20000000800 */
[----:B------:R-:W-:Y:S01]  /*3370*/  @!PT LDS RZ, [RZ] ;  /* 0x00000000fffff984 */ /* 0x000fe20000000800 */
[----:B------:R-:W-:Y:S01]  /*3380*/  @!PT LDS RZ, [RZ] ;  /* 0x00000000fffff984 */ /* 0x000fe20000000800 */
[----:B------:R-:W-:Y:S01]  /*3390*/  @!PT LDS RZ, [RZ] ;  /* 0x00000000fffff984 */ /* 0x000fe20000000800 */
[----:B------:R1:W-:Y:S06]  /*33a0*/  MEMBAR.ALL.CTA ;  /* 0x0000000000007992 */ /* 0x0003ec0000008000 */
[----:B-1----:R-:W1:Y:S02]  /*33b0*/  FENCE.VIEW.ASYNC.S ;  /* 0x00000000000073c6 */ /* 0x002e640000000000 */
[----:B-1----:R1:W-:Y:S01]  /*33c0*/  SYNCS.ARRIVE.TRANS64.RED.A1T0 RZ, [R3+URZ], RZ ;  /* 0x000000ff03ff79a7 */ /* 0x0023e200081004ff */
[----:B------:R1:W4:Y:S01]  /*33d0*/  @P0 SYNCS.PHASECHK.TRANS64.TRYWAIT P2, [UR4], R2 ;  /* 0x00000002ff0005a7 */ /* 0x0003220008041104 */
[----:B------:R-:W-:Y:S01]  /*33e0*/  ULEA.HI UR4, UR18, UR18, URZ, 0x1 ;  /* 0x0000001212047291 */ /* 0x000fe2000f8f08ff */
[----:B--2---:R-:W-:-:S03]  /*33f0*/  LOP3.LUT P1, RZ, R6, 0x1, RZ, 0xc0, !PT ;  /* 0x0000000106ff7812 */ /* 0x004fc6000782c0ff */
[----:B------:R-:W-:Y:S02]  /*3400*/  USHF.L.U32 UR9, UR4, 0x7, URZ ;  /* 0x0000000704097899 */ /* 0x000fe400080006ff */
[----:B------:R-:W-:Y:S02]  /*3410*/  ULOP3.LUT UR4, UR4, 0xffe, URZ, 0xc0, !UPT ;  /* 0x00000ffe04047892 */ /* 0x000fe4000f8ec0ff */
[----:B------:R-:W-:Y:S02]  /*3420*/  ULOP3.LUT UR9, UR9, 0xffffff00, URZ, 0xc0, !UPT ;  /* 0xffffff0009097892 */ /* 0x000fe4000f8ec0ff */
[----:B------:R-:W-:Y:S02]  /*3430*/  UIADD3 UR4, UPT, UPT, -UR4, UR18, URZ ;  /* 0x0000001204047290 */ /* 0x000fe4000fffe1ff */
[----:B------:R-:W-:Y:S01]  /*3440*/  UIADD3 UR9, UPT, UPT, UR19, UR9, URZ ;  /* 0x0000000913097290 */ /* 0x000fe2000fffe0ff */
[----:B------:R-:W2:Y:S03]  /*3450*/  SYNCS.PHASECHK.TRANS64.TRYWAIT P0, [UR8+0x120], R0 ;  /* 0x00012000ff0075a7 */ /* 0x000ea60008001108 */
[----:B------:R-:W-:Y:S01]  /*3460*/  ULEA UR9, UR4, UR9, 0x14 ;  /* 0x0000000904097291 */ /* 0x000fe2000f8ea0ff */
[----:B-12-4-:R-:W-:Y:S11]  /*3470*/  @!P0 BRA `(.L_x_60) ;  /* 0x0000006000ac8947 */ /* 0x016ff60003800000 */
.L_x_164:
[----:B------:R-:W-:Y:S01]  /*3480*/  IADD3 R10, PT, PT, R10, 0x1, RZ ;  /* 0x000000010a0a7810 */ /* 0x000fe20007ffe0ff */
[----:B------:R-:W-:Y:S06]  /*3490*/  BRA.U !UP3, `(.L_x_61) ;  /* 0x000000010b987547 */ /* 0x000fec000b800000 */
[----:B------:R-:W-:Y:S01]  /*34a0*/  UPLOP3.LUT UP4, UPT, UPT, UPT, UPT, 0x40, 0x4 ;  /* 0x000000000004789c */ /* 0x000fe20003f8e870 */
[----:B------:R-:W-:Y:S01]  /*34b0*/  UMOV UR16, UR10 ;  /* 0x0000000a00107c82 */ /* 0x000fe20008000000 */
[----:B------:R-:W-:Y:S01]  /*34c0*/  UMOV UR15, UR5 ;  /* 0x00000005000f7c82 */ /* 0x000fe20008000000 */
[----:B------:R-:W-:-:S08]  /*34d0*/  UMOV UR14, UR17 ;  /* 0x00000011000e7c82 */ /* 0x000fd00008000000 */
.L_x_64:
[----:B------:R-:W-:Y:S02]  /*34e0*/  UIADD3 UR16, UPT, UPT, UR16, 0x1, URZ ;  /* 0x0000000110107890 */ /* 0x000fe4000fffe0ff */
[----:B--2---:R-:W-:Y:S02]  /*34f0*/  ULEA UR7, UR14, UR6, 0x3 ;  /* 0x000000060e077291 */ /* 0x004fe4000f8e18ff */
[----:B------:R-:W-:Y:S01]  /*3500*/  UISETP.NE.AND UP0, UPT, UR16, URZ, UPT ;  /* 0x000000ff1000728c */ /* 0x000fe2000bf05270 */
[----:B----4-:R-:W-:Y:S10]  /*3510*/  @P2 BRA `(.L_x_62) ;  /* 0x00000000000c2947 */ /* 0x010ff40003800000 */
[----:B-1----:R-:W-:Y:S04]  /*3520*/  SHF.L.U32 R2, R8, 0x1f, RZ ;  /* 0x0000001f08027819 */ /* 0x002fe800000006ff */
[----:B------:R-:W1:Y:S02]  /*3530*/  SYNCS.PHASECHK.TRANS64.TRYWAIT P0, [UR7], R2 ;  /* 0x00000002ff0075a7 */ /* 0x000e640008001107 */
[----:B-1----:R-:W-:Y:S05]  /*3540*/  @!P0 BRA `(.L_x_63) ;  /* 0x0000006000908947 */ /* 0x002fea0003800000 */
.L_x_62:
[----:B------:R-:W-:Y:S01]  /*3550*/  UISETP.NE.AND UP1, UPT, UR15, 0x1, UPT ;  /* 0x000000010f00788c */ /* 0x000fe2000bf25270 */
[----:B------:R-:W-:Y:S01]  /*3560*/  PLOP3.LUT P2, PT, PT, PT, PT, 0x80, 0x8 ;  /* 0x000000000008781c */ /* 0x000fe20003f4f070 */
[----:B------:R-:W-:Y:S02]  /*3570*/  UIADD3 UR17, UPT, UPT, UR14, 0x1, URZ ;  /* 0x000000010e117890 */ /* 0x000fe4000fffe0ff */
[----:B------:R-:W-:Y:S02]  /*3580*/  ULEA UR24, UR14, UR12, 0xa ;  /* 0x0000000c0e187291 */ /* 0x000fe4000f8e50ff */
[----:B------:R-:W-:Y:S01]  /*3590*/  UISETP.NE.AND UP2, UPT, UR17, 0x9, UPT ;  /* 0x000000091100788c */ /* 0x000fe2000bf45270 */
[----:B------:R-:W-:Y:S01]  /*35a0*/  PLOP3.LUT P0, PT, PT, PT, UP1, 0x80, 0x8 ;  /* 0x000000000008781c */ /* 0x000fe20003f0f018 */
[----:B------:R-:W-:Y:S02]  /*35b0*/  ULEA UR26, UR14, UR11, 0x8 ;  /* 0x0000000b0e1a7291 */ /* 0x000fe4000f8e40ff */
[----:B------:R-:W-:Y:S02]  /*35c0*/  USEL UR13, URZ, 0x1, UP2 ;  /* 0x00000001ff0d7887 */ /* 0x000fe40009000000 */
[----:B------:R-:W-:Y:S02]  /*35d0*/  USEL UR17, UR17, URZ, UP2 ;  /* 0x000000ff11117287 */ /* 0x000fe40009000000 */
[----:B------:R-:W-:Y:S02]  /*35e0*/  UIADD3 UR30, UPT, UPT, UR24, 0x2, URZ ;  /* 0x00000002181e7890 */ /* 0x000fe4000fffe0ff */
[----:B------:R-:W-:Y:S01]  /*35f0*/  @UP1 ULEA UR4, UR17, UR6, 0x3 ;  /* 0x0000000611041291 */ /* 0x000fe2000f8e18ff */
[----:B------:R-:W-:Y:S01]  /*3600*/  LOP3.LUT R8, R8, UR13, RZ, 0x3c, !PT ;  /* 0x0000000d08087c12 */ /* 0x000fe2000f8e3cff */
[----:B------:R-:W-:Y:S02]  /*3610*/  UIADD3 UR28, UPT, UPT, UR26, 0x2, URZ ;  /* 0x000000021a1c7890 */ /* 0x000fe4000fffe0ff */
[----:B------:R-:W-:Y:S01]  /*3620*/  UIADD3 UR7, UPT, UPT, UR7, 0x48, URZ ;  /* 0x0000004807077890 */ /* 0x000fe2000fffe0ff */
[----:B-1----:R-:W-:Y:S01]  /*3630*/  @P0 SHF.L.U32 R0, R8, 0x1f, RZ ;  /* 0x0000001f08000819 */ /* 0x002fe200000006ff */
[----:B------:R-:W-:Y:S01]  /*3640*/  UMOV UR25, 0x80004020 ;  /* 0x8000402000197882 */ /* 0x000fe20000000000 */
[----:B------:R-:W-:Y:S01]  /*3650*/  UMOV UR27, 0x80004020 ;  /* 0x80004020001b7882 */ /* 0x000fe20000000000 */
[----:B------:R-:W-:Y:S01]  /*3660*/  UMOV UR31, 0x80004020 ;  /* 0x80004020001f7882 */ /* 0x000fe20000000000 */
[----:B------:R2:W4:Y:S01]  /*3670*/  @P0 SYNCS.PHASECHK.TRANS64.TRYWAIT P2, [UR4], R0 ;  /* 0x00000000ff0005a7 */ /* 0x0005220008041104 */
[----:B------:R-:W-:Y:S01]  /*3680*/  UIADD3 UR15, UPT, UPT, UR15, -0x1, URZ ;  /* 0xffffffff0f0f7890 */ /* 0x000fe2000fffe0ff */
[----:B------:R2:W-:Y:S01]  /*3690*/  UTCHMMA gdesc[UR26], gdesc[UR24], tmem[UR9], tmem[UR22], idesc[UR23], UP4 ;  /* 0x00ff16181a0075ea */ /* 0x0005e2000a000009 */
[----:B------:R-:W-:Y:S01]  /*36a0*/  UPLOP3.LUT UP4, UPT, UPT, UPT, UPT, 0x80, 0x8 ;  /* 0x000000000008789c */ /* 0x000fe20003f8f070 */
[----:B------:R-:W-:Y:S01]  /*36b0*/  UMOV UR29, 0x80004020 ;  /* 0x80004020001d7882 */ /* 0x000fe20000000000 */
[----:B------:R-:W-:Y:S01]  /*36c0*/  UMOV UR14, UR17 ;  /* 0x00000011000e7c82 */ /* 0x000fe20008000000 */
[----:B------:R2:W-:Y:S01]  /*36d0*/  UTCHMMA gdesc[UR28], gdesc[UR30], tmem[UR9], tmem[UR20], idesc[UR21], UPT ;  /* 0x00ff141e1c0075ea */ /* 0x0005e2000b800009 */
[----:B------:R2:W-:Y:S01]  /*36e0*/  UTCBAR [UR7], URZ ;  /* 0x000000ff070073e9 */ /* 0x0005e200080000ff */
[----:B------:R-:W-:Y:S06]  /*36f0*/  BRA.U UP0, `(.L_x_64) ;  /* 0xfffffffd00787547 */ /* 0x000fec000b83ffff */
.L_x_61:
[----:B------:R-:W-:Y:S01]  /*3700*/  UIADD3 UR18, UPT, UPT, UR18, 0x1, URZ ;  /* 0x0000000112127890 */ /* 0x000fe2000fffe0ff */
[C---:B------:R-:W-:Y:S01]  /*3710*/  ISETP.NE.AND P0, PT, R10.reuse, 0x2, PT ;  /* 0x000000020a00780c */ /* 0x040fe20003f05270 */
[----:B------:R-:W-:Y:S02]  /*3720*/  UIADD3 UR8, UPT, UPT, UR8, 0x100, URZ ;  /* 0x0000010008087890 */ /* 0x000fe4000fffe0ff */
[----:B------:R-:W-:Y:S01]  /*3730*/  UISETP.NE.AND UP0, UPT, UR18, 0x4, UPT ;  /* 0x000000041200788c */ /* 0x000fe2000bf05270 */
[----:B-12---:R-:W-:Y:S02]  /*3740*/  SEL R0, RZ, 0x1, P0 ;  /* 0x00000001ff007807 */ /* 0x006fe40000000000 */
[----:B------:R-:W-:Y:S01]  /*3750*/  SEL R10, R10, RZ, P0 ;  /* 0x000000ff0a0a7207 */ /* 0x000fe20000000000 */
[----:B------:R-:W-:Y:S01]  /*3760*/  USEL UR4, URZ, 0x1, UP0 ;  /* 0x00000001ff047887 */ /* 0x000fe20008000000 */
[----:B------:R-:W-:Y:S01]  /*3770*/  LOP3.LUT R9, R9, R0, RZ, 0x3c, !PT ;  /* 0x0000000009097212 */ /* 0x000fe200078e3cff */
[----:B------:R-:W-:Y:S01]  /*3780*/  USEL UR18, UR18, URZ, UP0 ;  /* 0x000000ff12127287 */ /* 0x000fe20008000000 */
[----:B------:R1:W-:Y:S03]  /*3790*/  UTCBAR [UR8], URZ ;  /* 0x000000ff080073e9 */ /* 0x0003e600080000ff */
[----:B------:R-:W-:Y:S01]  /*37a0*/  LOP3.LUT R11, R11, UR4, RZ, 0x3c, !PT ;  /* 0x000000040b0b7c12 */ /* 0x000fe2000f8e3cff */
[----:B------:R-:W-:Y:S07]  /*37b0*/  @P1 BRA `(.L_x_65) ;  /* 0xfffffff800b01947 */ /* 0x000fee000383ffff */
[----:B------:R-:W2:Y:S01]  /*37c0*/  S2UR UR4, SR_CgaCtaId ;  /* 0x00000000000479c3 */ /* 0x000ea20000008800 */
[----:B------:R-:W-:Y:S01]  /*37d0*/  ELECT P0, URZ, PT ;  /* 0x0000000000ff782f */ /* 0x000fe20003800000 */
[----:B------:R-:W-:Y:S01]  /*37e0*/  IMAD.MOV.U32 R0, RZ, RZ, 0x1 ;  /* 0x00000001ff007424 */ /* 0x000fe200078e00ff */
[----:B------:R-:W-:Y:S01]  /*37f0*/  UIADD3 UR6, UPT, UPT, UR6, 0x120, URZ ;  /* 0x0000012006067890 */ /* 0x000fe2000fffe0ff */
[----:B------:R-:W-:Y:S01]  /*3800*/  SHF.L.U32 R2, R11, 0x1f, RZ ;  /* 0x0000001f0b027819 */ /* 0x000fe200000006ff */
[----:B------:R-:W-:-:S03]  /*3810*/  UMOV UR5, 0x40 ;  /* 0x0000004000057882 */ /* 0x000fc60000000000 */
[----:B------:R-:W-:Y:S01]  /*3820*/  UVIRTCOUNT.DEALLOC.SMPOOL 0x80 ;  /* 0x000000800000784c */ /* 0x000fe20000000000 */
[----:B--2---:R-:W-:Y:S02]  /*3830*/  ULEA UR4, UR4, UR5, 0x18 ;  /* 0x0000000504047291 */ /* 0x004fe4000f8ec0ff */
[----:B------:R-:W-:-:S07]  /*3840*/  ULEA UR5, UR18, UR6, 0x3 ;  /* 0x0000000612057291 */ /* 0x000fce000f8e18ff */
[----:B------:R2:W-:Y:S02]  /*3850*/  @P0 STS.U8 [UR4+0x1c], R0 ;  /* 0x00001c00ff000988 */ /* 0x0005e40008000004 */
[----:B------:R-:W3:Y:S02]  /*3860*/  SYNCS.PHASECHK.TRANS64.TRYWAIT P0, [UR5], R2 ;  /* 0x00000002ff0075a7 */ /* 0x000ee40008001105 */
[----:B--23--:R-:W-:Y:S05]  /*3870*/  @!P0 BRA `(.L_x_66) ;  /* 0x0000005c00dc8947 */ /* 0x00cfea0003800000 */
.L_x_167:
[----:B------:R-:W-:-:S04]  /*3880*/  UIADD3 UR7, UPT, UPT, UR18, 0x1, URZ ;  /* 0x0000000112077890 */ /* 0x000fc8000fffe0ff */
[----:B------:R-:W-:-:S04]  /*3890*/  UISETP.NE.AND UP0, UPT, UR7, 0x4, UPT ;  /* 0x000000040700788c */ /* 0x000fc8000bf05270 */
[----:B-1----:R-:W-:Y:S02]  /*38a0*/  USEL UR8, URZ, 0x1, UP0 ;  /* 0x00000001ff087887 */ /* 0x002fe40008000000 */
[----:B------:R-:W-:-:S04]  /*38b0*/  USEL UR7, UR7, URZ, UP0 ;  /* 0x000000ff07077287 */ /* 0x000fc80008000000 */
[----:B------:R-:W-:Y:S01]  /*38c0*/  ULEA UR5, UR7, UR6, 0x3 ;  /* 0x0000000607057291 */ /* 0x000fe2000f8e18ff */
[----:B--2---:R-:W-:-:S04]  /*38d0*/  LOP3.LUT R2, R11, UR8, RZ, 0x3c, !PT ;  /* 0x000000080b027c12 */ /* 0x004fc8000f8e3cff */
[----:B------:R-:W-:-:S04]  /*38e0*/  SHF.L.U32 R3, R2, 0x1f, RZ ;  /* 0x0000001f02037819 */ /* 0x000fc800000006ff */
[----:B------:R-:W1:Y:S02]  /*38f0*/  SYNCS.PHASECHK.TRANS64.TRYWAIT P0, [UR5], R3 ;  /* 0x00000003ff0075a7 */ /* 0x000e640008001105 */
[----:B-1----:R-:W-:Y:S05]  /*3900*/  @!P0 BRA `(.L_x_67) ;  /* 0x0000005c00d08947 */ /* 0x002fea0003800000 */
.L_x_169:
        /* <DEDUP_REMOVED lines=9> */
.L_x_171:
[----:B------:R-:W-:-:S04]  /*39a0*/  UIADD3 UR7, UPT, UPT, UR7, 0x1, URZ ;  /* 0x0000000107077890 */ /* 0x000fc8000fffe0ff */
[----:B------:R-:W-:-:S04]  /*39b0*/  UISETP.NE.AND UP0, UPT, UR7, 0x4, UPT ;  /* 0x000000040700788c */ /* 0x000fc8000bf05270 */
[----:B------:R-:W-:Y:S02]  /*39c0*/  USEL UR5, URZ, 0x1, UP0 ;  /* 0x00000001ff057887 */ /* 0x000fe40008000000 */
[----:B------:R-:W-:-:S04]  /*39d0*/  USEL UR7, UR7, URZ, UP0 ;  /* 0x000000ff07077287 */ /* 0x000fc80008000000 */
[----:B------:R-:W-:Y:S01]  /*39e0*/  ULEA UR7, UR7, UR6, 0x3 ;  /* 0x0000000607077291 */ /* 0x000fe2000f8e18ff */
[----:B------:R-:W-:-:S04]  /*39f0*/  LOP3.LUT R2, R2, UR5, RZ, 0x3c, !PT ;  /* 0x0000000502027c12 */ /* 0x000fc8000f8e3cff */
[----:B------:R-:W-:-:S04]  /*3a00*/  SHF.L.U32 R2, R2, 0x1f, RZ ;  /* 0x0000001f02027819 */ /* 0x000fc800000006ff */
[----:B------:R-:W2:Y:S02]  /*3a10*/  SYNCS.PHASECHK.TRANS64.TRYWAIT P0, [UR7], R2 ;  /* 0x00000002ff0075a7 */ /* 0x000ea40008001107 */
[----:B--2---:R-:W-:Y:S05]  /*3a20*/  @!P0 BRA `(.L_x_69) ;  /* 0x0000005c00b88947 */ /* 0x004fea0003800000 */
.L_x_173:
[----:B------:R-:W-:Y:S01]  /*3a30*/  NOP ;  /* 0x0000000000007918 */ /* 0x000fe20000000000 */
[----:B-1----:R-:W1:Y:S01]  /*3a40*/  LDS R0, [UR4+0x14] ;  /* 0x00001404ff007984 */ /* 0x002e620008000800 */
[----:B------:R-:W-:Y:S01]  /*3a50*/  ULOP3.LUT UR6, UR19, 0xffff, URZ, 0xc0, !UPT ;  /* 0x0000ffff13067892 */ /* 0x000fe2000f8ec0ff */
[----:B------:R-:W-:Y:S01]  /*3a60*/  UMOV UR8, 0xffff ;  /* 0x0000ffff00087882 */ /* 0x000fe20000000000 */
[----:B------:R-:W-:Y:S02]  /*3a70*/  UMOV UR5, 0x1 ;  /* 0x0000000100057882 */ /* 0x000fe40000000000 */
[----:B------:R-:W-:-:S04]  /*3a80*/  USHF.R.U32.HI UR6, URZ, 0x5, UR6 ;  /* 0x00000005ff067899 */ /* 0x000fc80008011606 */
[----:B------:R-:W-:Y:S02]  /*3a90*/  USHF.L.U32 UR8, UR8, UR6, URZ ;  /* 0x0000000608087299 */ /* 0x000fe400080006ff */
[----:B------:R-:W-:-:S04]  /*3aa0*/  USHF.L.U32 UR5, UR5, UR6, URZ ;  /* 0x0000000605057299 */ /* 0x000fc800080006ff */
[----:B-1----:R-:W-:-:S04]  /*3ab0*/  LOP3.LUT R0, R0, UR8, RZ, 0xc0, !PT ;  /* 0x0000000800007c12 */ /* 0x002fc8000f8ec0ff */
[----:B------:R-:W-:-:S13]  /*3ac0*/  ISETP.NE.AND P0, PT, R0, UR8, PT ;  /* 0x0000000800007c0c */ /* 0x000fda000bf05270 */
[----:B------:R-:W-:Y:S05]  /*3ad0*/  @P0 BRA `(.L_x_70) ;  /* 0x0000000000580947 */ /* 0x000fea0003800000 */
[----:B------:R-:W1:Y:S02]  /*3ae0*/  LDS R0, [UR4+0x18] ;  /* 0x00001804ff007984 */ /* 0x000e640008000800 */
[----:B-1----:R-:W-:-:S04]  /*3af0*/  LOP3.LUT R0, R0, UR5, RZ, 0xc0, !PT ;  /* 0x0000000500007c12 */ /* 0x002fc8000f8ec0ff */
[----:B------:R-:W-:-:S13]  /*3b00*/  ISETP.NE.AND P0, PT, R0, UR5, PT ;  /* 0x0000000500007c0c */ /* 0x000fda000bf05270 */
[----:B------:R-:W-:Y:S05]  /*3b10*/  @P0 BRA `(.L_x_71) ;  /* 0x00000000003c0947 */ /* 0x000fea0003800000 */
[----:B------:R-:W1:Y:S01]  /*3b20*/  S2R R2, SR_LANEID ;  /* 0x0000000000027919 */ /* 0x000e620000000000 */
[----:B------:R-:W-:Y:S01]  /*3b30*/  ULOP3.LUT UR8, URZ, UR8, URZ, 0x33, !UPT ;  /* 0x00000008ff087292 */ /* 0x000fe2000f8e33ff */
[----:B------:R-:W-:Y:S02]  /*3b40*/  VOTEU.ANY UR7, UPT, PT ;  /* 0x0000000000077886 */ /* 0x000fe400038e0100 */
[----:B------:R-:W-:-:S03]  /*3b50*/  UFLO.U32 UR7, UR7 ;  /* 0x00000007000772bd */ /* 0x000fc600080e0000 */
[----:B------:R-:W-:-:S04]  /*3b60*/  IMAD.U32 R0, RZ, RZ, UR8 ;  /* 0x00000008ff007e24 */ /* 0x000fc8000f8e00ff */
[----:B------:R2:W3:Y:S02]  /*3b70*/  REDUX UR6, R0 ;  /* 0x00000000000673c4 */ /* 0x0004e40000000000 */
[----:B------:R1:W-:Y:S02]  /*3b80*/  UTCATOMSWS.AND URZ, UR8 ;  /* 0x0000000800ff79e3 */ /* 0x0003e40008000000 */
[----:B-1----:R-:W-:Y:S02]  /*3b90*/  ISETP.EQ.U32.AND P0, PT, R2, UR7, PT ;  /* 0x0000000702007c0c */ /* 0x002fe4000bf02070 */
[----:B--2---:R-:W-:Y:S02]  /*3ba0*/  LOP3.LUT R0, RZ, UR5, RZ, 0x33, !PT ;  /* 0x00000005ff007c12 */ /* 0x004fe4000f8e33ff */
[----:B---3--:R-:W-:Y:S02]  /*3bb0*/  MOV R2, UR6 ;  /* 0x0000000600027c02 */ /* 0x008fe40008000f00 */
[----:B------:R-:W1:Y:S07]  /*3bc0*/  REDUX UR5, R0 ;  /* 0x00000000000573c4 */ /* 0x000e6e0000000000 */
[----:B------:R2:W-:Y:S01]  /*3bd0*/  @P0 ATOMS.AND RZ, [UR4+0x14], R2 ;  /* 0x00001402ffff098c */ /* 0x0005e2000a800004 */
[----:B-1----:R-:W-:-:S05]  /*3be0*/  IMAD.U32 R0, RZ, RZ, UR5 ;  /* 0x00000005ff007e24 */ /* 0x002fca000f8e00ff */
[----:B------:R2:W-:Y:S01]  /*3bf0*/  @P0 ATOMS.AND RZ, [UR4+0x18], R0 ;  /* 0x00001800ffff098c */ /* 0x0005e2000a800004 */
[----:B------:R-:W-:Y:S05]  /*3c00*/  BRA `(.L_x_72) ;  /* 0x0000000000147947 */ /* 0x000fea0003800000 */
.L_x_71:
[----:B------:R-:W-:Y:S02]  /*3c10*/  MOV R2, 0x3c30 ;  /* 0x00003c3000027802 */ /* 0x000fe40000000f00 */
[----:B----45:R-:W-:Y:S05]  /*3c20*/  CALL.REL.NOINC `($__internal_0_$__cuda_sm10x_tcgen05_guardrail_trap_col_being_dealloced_not_returned_by_alloc) ;  /* 0x0000006000a07944 */ /* 0x030fea0003c00000 */
[----:B------:R-:W-:Y:S05]  /*3c30*/  BRA `(.L_x_72) ;  /* 0x0000000000087947 */ /* 0x000fea0003800000 */
.L_x_70:
[----:B------:R-:W-:Y:S02]  /*3c40*/  MOV R2, 0x3c60 ;  /* 0x00003c6000027802 */ /* 0x000fe40000000f00 */
[----:B----45:R-:W-:Y:S05]  /*3c50*/  CALL.REL.NOINC `($__internal_2_$__cuda_sm10x_tcgen05_guardrail_trap_unallocated_columns_being_dealloced) ;  /* 0x0000006000ac7944 */ /* 0x030fea0003c00000 */
.L_x_72:
[----:B------:R-:W-:Y:S01]  /*3c60*/  NOP ;  /* 0x0000000000007918 */ /* 0x000fe20000000000 */
[----:B------:R-:W-:Y:S05]  /*3c70*/  EXIT ;  /* 0x000000000000794d */ /* 0x000fea0003800000 */
.L_x_54:
[----:B------:R-:W-:-:S09]  /*3c80*/  UISETP.NE.OR UP2, UPT, UR8, 0x3, !UP2 ;  /* 0x000000030800788c */ /* 0x000fd2000d745670 */
[----:B------:R-:W-:Y:S05]  /*3c90*/  BRA.U UP2, `(.L_x_73) ;  /* 0x0000001102087547 */ /* 0x000fea000b800000 */
[----:B------:R-:W1:Y:S01]  /*3ca0*/  LDC R0, c[0x0][0xb30] ;  /* 0x0002cc00ff007b82 */ /* 0x000e620000000800 */
[----:B------:R-:W2:Y:S01]  /*3cb0*/  LDCU.64 UR8, c[0x0][0x888] ;  /* 0x00011100ff0877ac */ /* 0x000ea20008000a00 */
[----:B------:R-:W-:Y:S02]  /*3cc0*/  HFMA2 R27, -RZ, RZ, 0, 0 ;  /* 0x00000000ff1b7431 */ /* 0x000fe400000001ff */
[----:B------:R-:W-:Y:S01]  /*3cd0*/  IMAD.MOV.U32 R29, RZ, RZ, 0x1 ;  /* 0x00000001ff1d7424 */ /* 0x000fe200078e00ff */
[----:B------:R-:W-:Y:S01]  /*3ce0*/  MOV R25, 0x2000 ;  /* 0x0000200000197802 */ /* 0x000fe20000000f00 */
[----:B------:R-:W4:Y:S01]  /*3cf0*/  LDCU.64 UR4, c[0x0][0x890] ;  /* 0x00011200ff0477ac */ /* 0x000f220008000a00 */
[----:B------:R-:W-:Y:S01]  /*3d00*/  IMAD.MOV.U32 R28, RZ, RZ, RZ ;  /* 0x000000ffff1c7224 */ /* 0x000fe200078e00ff */
[----:B------:R-:W3:Y:S01]  /*3d10*/  LDC R24, c[0x0][0x370] ;  /* 0x0000dc00ff187b82 */ /* 0x000ee20000000800 */
[----:B------:R-:W-:Y:S01]  /*3d20*/  UMOV UR7, 0x400 ;  /* 0x0000040000077882 */ /* 0x000fe20000000000 */
[----:B------:R-:W-:-:S02]  /*3d30*/  UPLOP3.LUT UP1, UPT, UPT, UPT, UPT, 0x40, 0x4 ;  /* 0x000000000004789c */ /* 0x000fc40003f2e870 */
[----:B------:R-:W-:-:S04]  /*3d40*/  ULEA UR7, UR37, UR7, 0x18 ;  /* 0x0000000725077291 */ /* 0x000fc8000f8ec0ff */
[----:B------:R-:W3:Y:S01]  /*3d50*/  LDC R3, c[0x0][0xb0c] ;  /* 0x0002c300ff037b82 */ /* 0x000ee20000000800 */
[----:B------:R-:W-:Y:S02]  /*3d60*/  UIADD3 UR13, UPT, UPT, UR7, 0xa8, URZ ;  /* 0x000000a8070d7890 */ /* 0x000fe4000fffe0ff */
[----:B--2---:R-:W-:Y:S02]  /*3d70*/  UISETP.NE.U32.AND UP2, UPT, UR8, URZ, UPT ;  /* 0x000000ff0800728c */ /* 0x004fe4000bf45070 */
[----:B------:R-:W-:Y:S02]  /*3d80*/  UIADD3 UR33, UPT, UPT, UR7, 0x90, URZ ;  /* 0x0000009007217890 */ /* 0x000fe4000fffe0ff */
[----:B----4-:R-:W-:Y:S01]  /*3d90*/  UISETP.NE.U32.AND UP3, UPT, UR4, URZ, UPT ;  /* 0x000000ff0400728c */ /* 0x010fe2000bf65070 */
[----:B------:R-:W2:Y:S01]  /*3da0*/  LDC R18, c[0x0][0xb20] ;  /* 0x0002c800ff127b82 */ /* 0x000ea20000000800 */
[----:B-1----:R-:W-:Y:S01]  /*3db0*/  ISETP.NE.AND P1, PT, R0, 0x1, PT ;  /* 0x000000010000780c */ /* 0x002fe20003f25270 */
[----:B------:R-:W-:-:S02]  /*3dc0*/  UISETP.NE.AND.EX UP2, UPT, UR9, URZ, UPT, UP2 ;  /* 0x000000ff0900728c */ /* 0x000fc4000bf45320 */
[----:B------:R-:W-:Y:S02]  /*3dd0*/  UIADD3 UR25, UPT, UPT, UR7, 0x98, URZ ;  /* 0x0000009807197890 */ /* 0x000fe4000fffe0ff */
[----:B------:R-:W-:Y:S02]  /*3de0*/  UIADD3 UR17, UPT, UPT, UR7, 0xa0, URZ ;  /* 0x000000a007117890 */ /* 0x000fe4000fffe0ff */
[----:B------:R-:W1:Y:S01]  /*3df0*/  LDC.64 R30, c[0x0][0x348] ;  /* 0x0000d200ff1e7b82 */ /* 0x000e620000000a00 */
[----:B------:R-:W-:Y:S02]  /*3e00*/  UPRMT UR13, UR37, 0x654, UR13 ;  /* 0x00000654250d7896 */ /* 0x000fe4000800000d */
[----:B------:R-:W-:-:S05]  /*3e10*/  UISETP.NE.AND.EX UP3, UPT, UR5, URZ, UPT, UP3 ;  /* 0x000000ff0500728c */ /* 0x000fca000bf65330 */
[----:B------:R-:W4:Y:S08]  /*3e20*/  LDC.64 R16, c[0x0][0xb10] ;  /* 0x0002c400ff107b82 */ /* 0x000f300000000a00 */
[----:B------:R-:W1:Y:S08]  /*3e30*/  LDC.64 R6, c[0x0][0xb18] ;  /* 0x0002c600ff067b82 */ /* 0x000e700000000a00 */
[----:B------:R-:W1:Y:S08]  /*3e40*/  LDC.64 R4, c[0x0][0xb28] ;  /* 0x0002ca00ff047b82 */ /* 0x000e700000000a00 */
[----:B--23--:R-:W1:Y:S02]  /*3e50*/  LDC R19, c[0x0][0x374] ;  /* 0x0000dd00ff137b82 */ /* 0x00ce640000000800 */
.L_x_84:
[C---:B------:R-:W-:Y:S02]  /*3e60*/  LEA R0, R28.reuse, UR7, 0x3 ;  /* 0x000000071c007c11 */ /* 0x040fe4000f8e18ff */
[----:B------:R-:W-:Y:S02]  /*3e70*/  SHF.L.U32 R2, R27, 0x1f, RZ ;  /* 0x0000001f1b027819 */ /* 0x000fe400000006ff */
[----:B------:R-:W-:Y:S02]  /*3e80*/  LEA R20, R28, UR7, 0x4 ;  /* 0x000000071c147c11 */ /* 0x000fe4000f8e20ff */
[----:B--2---:R-:W2:Y:S02]  /*3e90*/  SYNCS.PHASECHK.TRANS64.TRYWAIT P0, [R0+URZ+0xe0], R2 ;  /* 0x0000e002000075a7 */ /* 0x004ea400080011ff */
[----:B--2---:R-:W-:Y:S05]  /*3ea0*/  @!P0 BRA `(.L_x_74) ;  /* 0x0000005800b08947 */ /* 0x004fea0003800000 */
.L_x_174:
[----:B------:R-:W-:Y:S01]  /*3eb0*/  ISETP.GE.AND P0, PT, R40, 0x1, PT ;  /* 0x000000012800780c */ /* 0x000fe20003f06270 */
[----:B------:R-:W3:Y:S01]  /*3ec0*/  LDS.128 R20, [R20+0x170] ;  /* 0x0001700014147984 */ /* 0x000ee20000000c00 */
[----:B--2---:R-:W-:Y:S01]  /*3ed0*/  VIADD R0, R0, 0xf0 ;  /* 0x000000f000007836 */ /* 0x004fe20000000000 */
[----:B------:R-:W-:Y:S01]  /*3ee0*/  @!PT LDS RZ, [RZ] ;  /* 0x00000000fffff984 */ /* 0x000fe20000000800 */
[----:B------:R-:W-:Y:S01]  /*3ef0*/  @!PT LDS RZ, [RZ] ;  /* 0x00000000fffff984 */ /* 0x000fe20000000800 */
[----:B------:R-:W-:Y:S01]  /*3f00*/  @!PT LDS RZ, [RZ] ;  /* 0x00000000fffff984 */ /* 0x000fe20000000800 */
[----:B------:R-:W-:Y:S01]  /*3f10*/  @!PT LDS RZ, [RZ] ;  /* 0x00000000fffff984 */ /* 0x000fe20000000800 */
[----:B------:R2:W-:Y:S06]  /*3f20*/  MEMBAR.ALL.CTA ;  /* 0x0000000000007992 */ /* 0x0005ec0000008000 */
[----:B--2---:R-:W2:Y:S01]  /*3f30*/  FENCE.VIEW.ASYNC.S ;  /* 0x00000000000073c6 */ /* 0x004ea20000000000 */
[----:B------:R-:W-:Y:S04]  /*3f40*/  PRMT R0, RZ, 0x654, R0 ;  /* 0x00000654ff007816 */ /* 0x000fe80000000000 */
[----:B--2---:R2:W-:Y:S01]  /*3f50*/  SYNCS.ARRIVE.TRANS64.RED.A1T0 RZ, [R0+URZ], RZ ;  /* 0x000000ff00ff79a7 */ /* 0x0045e200081004ff */
[----:B---3--:R-:W-:Y:S11]  /*3f60*/  LOP3.LUT P3, RZ, R22, 0x1, RZ, 0xc0, !PT ;  /* 0x0000000116ff7812 */ /* 0x008ff6000786c0ff */
[----:B------:R-:W-:Y:S02]  /*3f70*/  @!UPT UIADD3 URZ, UPT, UPT, URZ, URZ, URZ ;  /* 0x000000fffffff290 */ /* 0x000fe4000fffe0ff */
[----:B------:R-:W-:Y:S02]  /*3f80*/  @P3 MOV R11, R20 ;  /* 0x00000014000b3202 */ /* 0x000fe40000000f00 */
[----:B------:R-:W-:Y:S01]  /*3f90*/  @P3 LOP3.LUT R10, R21, 0xffff, RZ, 0xc0, !PT ;  /* 0x0000ffff150a3812 */ /* 0x000fe200078ec0ff */
[----:B--2---:R-:W-:Y:S06]  /*3fa0*/  @!P0 BRA `(.L_x_75) ;  /* 0x0000000000a48947 */ /* 0x004fec0003800000 */
[-C--:B-1----:R-:W-:Y:S01]  /*3fb0*/  IMAD.HI.U32 R0, R19, R7.reuse, RZ ;  /* 0x0000000713007227 */ /* 0x082fe200078e00ff */
[----:B------:R-:W-:Y:S02]  /*3fc0*/  ISETP.NE.AND P0, PT, R6, 0x1, PT ;  /* 0x000000010600780c */ /* 0x000fe40003f05270 */
[----:B------:R-:W-:Y:S01]  /*3fd0*/  ISETP.NE.AND P2, PT, R40, 0x1, PT ;  /* 0x000000012800780c */ /* 0x000fe20003f45270 */
[----:B----4-:R-:W-:Y:S01]  /*3fe0*/  IMAD.HI.U32 R9, R24, R16, RZ ;  /* 0x0000001018097227 */ /* 0x010fe200078e00ff */
[----:B------:R-:W-:Y:S02]  /*3ff0*/  SHF.R.U32.HI R0, RZ, R18, R0 ;  /* 0x00000012ff007219 */ /* 0x000fe40000011600 */
[----:B------:R-:W-:Y:S01]  /*4000*/  ISETP.NE.AND P4, PT, R3, 0x1, PT ;  /* 0x000000010300780c */ /* 0x000fe20003f85270 */
[----:B------:R-:W-:Y:S01]  /*4010*/  IMAD.HI.U32 R13, R10, R7, RZ ;  /* 0x000000070a0d7227 */ /* 0x000fe200078e00ff */
[----:B------:R-:W-:Y:S02]  /*4020*/  SHF.R.U32.HI R9, RZ, R17, R9 ;  /* 0x00000011ff097219 */ /* 0x000fe40000011609 */
[----:B------:R-:W-:Y:S01]  /*4030*/  SEL R0, R19, R0, !P0 ;  /* 0x0000000013007207 */ /* 0x000fe20004000000 */
[----:B------:R-:W-:Y:S01]  /*4040*/  IMAD.HI.U32 R12, R11, R16, RZ ;  /* 0x000000100b0c7227 */ /* 0x000fe200078e00ff */
[----:B------:R-:W-:Y:S03]  /*4050*/  SEL R9, R24, R9, !P4 ;  /* 0x0000000918097207 */ /* 0x000fe60006000000 */
[-C--:B------:R-:W-:Y:S01]  /*4060*/  IMAD.HI.U32 R8, R0, R4.reuse, RZ ;  /* 0x0000000400087227 */ /* 0x080fe200078e00ff */
[----:B------:R-:W-:Y:S03]  /*4070*/  SHF.R.U32.HI R12, RZ, R17, R12 ;  /* 0x00000011ff0c7219 */ /* 0x000fe6000001160c */
[----:B------:R-:W-:Y:S01]  /*4080*/  IMAD.HI.U32 R2, R9, R4, RZ ;  /* 0x0000000409027227 */ /* 0x000fe200078e00ff */
[-C--:B------:R-:W-:Y:S02]  /*4090*/  @P2 SHF.R.U32.HI R0, RZ, R5.reuse, R8 ;  /* 0x00000005ff002219 */ /* 0x080fe40000011608 */
[----:B------:R-:W-:Y:S02]  /*40a0*/  SHF.R.U32.HI R8, RZ, R18, R13 ;  /* 0x00000012ff087219 */ /* 0x000fe4000001160d */
[----:B------:R-:W-:Y:S01]  /*40b0*/  @P2 SHF.R.U32.HI R9, RZ, R5, R2 ;  /* 0x00000005ff092219 */ /* 0x000fe20000011602 */
[----:B------:R-:W-:Y:S01]  /*40c0*/  IMAD R0, R40, R0, RZ ;  /* 0x0000000028007224 */ /* 0x000fe200078e02ff */
[----:B------:R-:W-:Y:S02]  /*40d0*/  SEL R8, R10, R8, !P0 ;  /* 0x000000080a087207 */ /* 0x000fe40004000000 */
[----:B------:R-:W-:Y:S01]  /*40e0*/  SEL R2, R11, R12, !P4 ;  /* 0x0000000c0b027207 */ /* 0x000fe20006000000 */
[----:B------:R-:W-:Y:S01]  /*40f0*/  IMAD R12, R40, R9, RZ ;  /* 0x00000009280c7224 */ /* 0x000fe200078e02ff */
[C---:B------:R-:W-:Y:S01]  /*4100*/  ISETP.GE.AND P0, PT, R8.reuse, R0, PT ;  /* 0x000000000800720c */ /* 0x040fe20003f06270 */
[----:B------:R-:W-:Y:S03]  /*4110*/  IMAD.HI.U32 R0, R8, R4, RZ ;  /* 0x0000000408007227 */ /* 0x000fe600078e00ff */
[----:B------:R-:W-:Y:S02]  /*4120*/  ISETP.GE.OR P0, PT, R2, R12, P0 ;  /* 0x0000000c0200720c */ /* 0x000fe40000706670 */
[-C--:B------:R-:W-:Y:S04]  /*4130*/  SHF.R.U32.HI R0, RZ, R5.reuse, R0 ;  /* 0x00000005ff007219 */ /* 0x080fe80000011600 */
[----:B------:R-:W-:Y:S05]  /*4140*/  SEL R13, R8, R0, !P2 ;  /* 0x00000000080d7207 */ /* 0x000fea0005000000 */
[----:B------:R-:W-:Y:S02]  /*4150*/  IMAD.MOV R12, RZ, RZ, -R13 ;  /* 0x000000ffff0c7224 */ /* 0x000fe400078e0a0d */
[----:B------:R-:W-:Y:S04]  /*4160*/  @!P0 IMAD.HI.U32 R0, R2, R4, RZ ;  /* 0x0000000402008227 */ /* 0x000fe800078e00ff */
[----:B------:R-:W-:Y:S01]  /*4170*/  IMAD R12, R40, R12, R8 ;  /* 0x0000000c280c7224 */ /* 0x000fe200078e0208 */
[----:B------:R-:W-:Y:S04]  /*4180*/  @!P0 SHF.R.U32.HI R0, RZ, R5, R0 ;  /* 0x00000005ff008219 */ /* 0x000fe80000011600 */
[----:B------:R-:W-:Y:S04]  /*4190*/  @!P0 SEL R0, R2, R0, !P2 ;  /* 0x0000000002008207 */ /* 0x000fe80005000000 */
[----:B------:R-:W-:Y:S01]  /*41a0*/  @!P0 IADD3 R13, PT, PT, R13, -R0, RZ ;  /* 0x800000000d0d8210 */ /* 0x000fe20007ffe0ff */
[----:B------:R-:W-:Y:S01]  /*41b0*/  @!P0 IMAD R0, R9, R12, R0 ;  /* 0x0000000c09008224 */ /* 0x000fe200078e0200 */
[----:B------:R-:W-:Y:S01]  /*41c0*/  IADD3 R9, PT, PT, -R8, RZ, RZ ;  /* 0x000000ff08097210 */ /* 0x000fe20007ffe1ff */
[--C-:B------:R-:W-:Y:S02]  /*41d0*/  IMAD.MOV R12, RZ, RZ, -R2.reuse ;  /* 0x000000ffff0c7224 */ /* 0x100fe400078e0a02 */
[----:B------:R-:W-:Y:S02]  /*41e0*/  @!P0 IMAD R8, R13, R40, R2 ;  /* 0x000000280d088224 */ /* 0x000fe400078e0202 */
[----:B------:R-:W-:Y:S02]  /*41f0*/  @!P0 IMAD.MOV.U32 R2, RZ, RZ, R0 ;  /* 0x000000ffff028224 */ /* 0x000fe400078e0000 */
[----:B------:R-:W-:Y:S02]  /*4200*/  IMAD R11, R3, R12, R11 ;  /* 0x0000000c030b7224 */ /* 0x000fe400078e020b */
[----:B------:R-:W-:Y:S02]  /*4210*/  IMAD R10, R6, R9, R10 ;  /* 0x00000009060a7224 */ /* 0x000fe400078e020a */
[----:B------:R-:W-:Y:S02]  /*4220*/  IMAD R11, R2, R3, R11 ;  /* 0x00000003020b7224 */ /* 0x000fe400078e020b */
[----:B------:R-:W-:Y:S02]  /*4230*/  IMAD R10, R8, R6, R10 ;  /* 0x00000006080a7224 */ /* 0x000fe400078e020a */
.L_x_75:
[----:B------:R-:W-:Y:S05]  /*4240*/  BRA.U UP1, `(.L_x_76) ;  /* 0x0000000101107547 */ /* 0x000fea000b800000 */
[----:B------:R-:W-:Y:S04]  /*4250*/  MOV R2, UR6 ;  /* 0x0000000600027c02 */ /* 0x000fe80008000f00 */
[----:B------:R-:W-:Y:S04]  /*4260*/  SHF.L.U32 R2, R2, 0x1f, RZ ;  /* 0x0000001f02027819 */ /* 0x000fe800000006ff */
[----:B------:R-:W2:Y:S02]  /*4270*/  SYNCS.PHASECHK.TRANS64.TRYWAIT P0, [UR7+0xd8], R2 ;  /* 0x0000d802ff0075a7 */ /* 0x000ea40008001107 */
[----:B--2---:R-:W-:Y:S05]  /*4280*/  @!P0 BRA `(.L_x_77) ;  /* 0x0000005400cc8947 */ /* 0x004fea0003800000 */
.L_x_76:
[----:B------:R-:W-:Y:S02]  /*4290*/  R2UR UR35, R15 ;  /* 0x000000000f2372ca */ /* 0x000fe400000e0000 */
[----:B------:R-:W-:Y:S02]  /*42a0*/  R2UR UR34, R14 ;  /* 0x000000000e2272ca */ /* 0x000fe400000e0000 */
[----:B------:R-:W-:Y:S02]  /*42b0*/  ISETP.NE.U32.AND P2, PT, RZ, UR4, PT ;  /* 0x00000004ff007c0c */ /* 0x000fe4000bf45070 */
[----:B------:R-:W-:Y:S02]  /*42c0*/  SHF.L.U32 R14, R29, 0x1f, RZ ;  /* 0x0000001f1d0e7819 */ /* 0x000fe400000006ff */
[----:B------:R-:W-:Y:S05]  /*42d0*/  ISETP.NE.AND.EX P2, PT, RZ, UR5, PT, P2 ;  /* 0x00000005ff007c0c */ /* 0x000fea000bf45320 */
[----:B------:R-:W-:Y:S02]  /*42e0*/  USHF.L.U32 UR35, UR35, 0x6, URZ ;  /* 0x0000000623237899 */ /* 0x000fe400080006ff */
[----:B------:R-:W-:Y:S01]  /*42f0*/  USHF.L.U32 UR34, UR34, 0x8, URZ ;  /* 0x0000000822227899 */ /* 0x000fe200080006ff */
[----:B------:R-:W-:Y:S11]  /*4300*/  BRA.U !UP3, `(.L_x_78) ;  /* 0x000000010b347547 */ /* 0x000ff6000b800000 */
[----:B------:R-:W-:Y:S01]  /*4310*/  UPLOP3.LUT UP0, UPT, UPT, UPT, UP2, 0x80, 0x8 ;  /* 0x000000000008789c */ /* 0x000fe20003f0f020 */
[----:B--2---:R-:W-:Y:S02]  /*4320*/  HFMA2 R0, -RZ, RZ, 0, 5.9604644775390625e-08 ;  /* 0x00000001ff007431 */ /* 0x004fe400000001ff */
[----:B------:R-:W-:Y:S03]  /*4330*/  IMAD.MOV.U32 R88, RZ, RZ, 0x1 ;  /* 0x00000001ff587424 */ /* 0x000fe600078e00ff */
[----:B------:R-:W-:Y:S05]  /*4340*/  PLOP3.LUT P0, PT, PT, PT, UP0, 0x80, 0x8 ;  /* 0x000000000008781c */ /* 0x000fea0003f0f008 */
[----:B------:R-:W2:Y:S01]  /*4350*/  @UP0 LDCU.64 UR10, c[0x0][0x888] ;  /* 0x00011100ff0a07ac */ /* 0x000ea20008000a00 */
[----:B------:R-:W-:Y:S07]  /*4360*/  @UP0 UIMAD UR8, UR36, UR4, URZ ;  /* 0x00000004240802a4 */ /* 0x000fee000f8e02ff */
[----:B------:R-:W-:Y:S01]  /*4370*/  @!P0 PRMT R88, R0, 0x7610, R88 ;  /* 0x0000761000588816 */ /* 0x000fe20000000058 */
[----:B--2---:R-:W-:Y:S03]  /*4380*/  @UP0 UIMAD.WIDE UR10, UR8, 0x4, UR10 ;  /* 0x00000004080a08a5 */ /* 0x004fe6000f8e020a */
[----:B------:R-:W2:Y:S03]  /*4390*/  @!UP0 LDCU UR8, c[0x0][0x880] ;  /* 0x00011000ff0887ac */ /* 0x000ea60008000800 */
[----:B------:R-:W-:Y:S01]  /*43a0*/  IMAD.U32 R8, RZ, RZ, UR10 ;  /* 0x0000000aff087e24 */ /* 0x000fe2000f8e00ff */
[----:B------:R-:W-:Y:S05]  /*43b0*/  MOV R9, UR11 ;  /* 0x0000000b00097c02 */ /* 0x000fea0008000f00 */
[----:B-----5:R3:W5:Y:S02]  /*43c0*/  @P0 LDG.E R49, desc[UR46][R8.64] ;  /* 0x0000002e08310981 */ /* 0x020764000c1e1900 */
[----:B--23--:R-:W-:Y:S07]  /*43d0*/  @!P0 IMAD.U32 R49, RZ, RZ, UR8 ;  /* 0x00000008ff318e24 */ /* 0x00cfee000f8e00ff */
.L_x_78:
[----:B-----5:R-:W-:Y:S01]  /*43e0*/  @!P2 FSETP.EQ.AND P0, PT, R49, RZ, PT ;  /* 0x000000ff3100a20b */ /* 0x020fe20003f02000 */
[----:B------:R-:W-:Y:S01]  /*43f0*/  @!UPT UIADD3 URZ, UPT, UPT, URZ, URZ, URZ ;  /* 0x000000fffffff290 */ /* 0x000fe2000fffe0ff */
[----:B------:R-:W-:Y:S11]  /*4400*/  @!P2 BRA `(.L_x_79) ;  /* 0x000000000014a947 */ /* 0x000ff60003800000 */
[----:B------:R-:W-:Y:S02]  /*4410*/  LOP3.LUT P2, RZ, R88, 0xff, RZ, 0xc0, !PT ;  /* 0x000000ff58ff7812 */ /* 0x000fe4000784c0ff */
[----:B------:R-:W-:Y:S04]  /*4420*/  PLOP3.LUT P0, PT, PT, PT, UP0, 0x80, 0x8 ;  /* 0x000000000008781c */ /* 0x000fe80003f0f008 */
[----:B------:R-:W-:Y:S07]  /*4430*/  PLOP3.LUT P0, PT, P0, PT, PT, 0x8, 0x80 ;  /* 0x000000000080781c */ /* 0x000fee000070e170 */
[----:B------:R-:W-:Y:S11]  /*4440*/  @P2 FSETP.EQ.AND P0, PT, R49, RZ, PT ;  /* 0x000000ff3100220b */ /* 0x000ff60003f02000 */
[----:B------:R-:W-:Y:S02]  /*4450*/  @!UPT UIADD3 URZ, UPT, UPT, URZ, URZ, URZ ;  /* 0x000000fffffff290 */ /* 0x000fe4000fffe0ff */
.L_x_79:
[----:B------:R-:W3:Y:S01]  /*4460*/  SYNCS.PHASECHK.TRANS64.TRYWAIT P2, [UR7+0xb0], R14 ;  /* 0x0000b00eff0075a7 */ /* 0x000ee20008041107 */
[----:B------:R-:W-:Y:S04]  /*4470*/  ELECT P4, URZ, PT ;  /* 0x0000000000ff782f */ /* 0x000fe80003880000 */
[----:B------:R-:W-:Y:S11]  /*4480*/  PLOP3.LUT P4, PT, P0, P4, PT, 0xf2, 0x2f ;  /* 0x00000000002f781c */ /* 0x000ff60000789e72 */
[----:B------:R-:W-:Y:S02]  /*4490*/  @!UPT UIADD3 URZ, UPT, UPT, URZ, URZ, URZ ;  /* 0x000000fffffff290 */ /* 0x000fe4000fffe0ff */
[----:B-1----:R-:W-:Y:S05]  /*44a0*/  @!P4 IADD3 R8, P0, PT, R30, 0x580, RZ ;  /* 0x000005801e08c810 */ /* 0x002fea0007f1e0ff */
[----:B--2---:R-:W-:Y:S01]  /*44b0*/  @!P4 IMAD.X R2, RZ, RZ, R31, P0 ;  /* 0x000000ffff02c224 */ /* 0x004fe200000e061f */
[----:B---3--:R-:W-:Y:S07]  /*44c0*/  @!P2 BRA `(.L_x_80) ;  /* 0x000000540054a947 */ /* 0x008fee0003800000 */
.L_x_177:
[----:B------:R-:W-:Y:S01]  /*44d0*/  @!P4 R2UR UR8, R2 ;  /* 0x000000000208c2ca */ /* 0x000fe200000e0000 */
[----:B------:R-:W-:Y:S01]  /*44e0*/  VOTEU.ALL UP1, P4 ;  /* 0x0000000000ff7886 */ /* 0x000fe20002020000 */
[----:B------:R-:W-:Y:S01]  /*44f0*/  @!P4 R2UR UR9, R8 ;  /* 0x000000000809c2ca */ /* 0x000fe200000e0000 */
[----:B-1----:R-:W-:Y:S01]  /*4500*/  @!P4 IMAD.MOV.U32 R0, RZ, RZ, 0x2000 ;  /* 0x00002000ff00c424 */ /* 0x002fe200078e00ff */
[----:B------:R-:W-:Y:S01]  /*4510*/  UMOV UR10, 0x0 ;  /* 0x00000000000a7882 */ /* 0x000fe20000000000 */
[----:B------:R-:W-:Y:S01]  /*4520*/  UMOV UR11, 0x10000000 ;  /* 0x10000000000b7882 */ /* 0x000fe20000000000 */
[----:B------:R-:W-:Y:S01]  /*4530*/  @!UP1 UIADD3 UR32, UPT, UPT, UR7, 0x400, URZ ;  /* 0x0000040007209890 */ /* 0x000fe2000fffe0ff */
[----:B------:R-:W-:Y:S06]  /*4540*/  VOTEU.ALL UP1, P4 ;  /* 0x0000000000ff7886 */ /* 0x000fec0002020000 */
[----:B------:R-:W-:Y:S01]  /*4550*/  IMAD.U32 R9, RZ, RZ, UR8 ;  /* 0x00000008ff097e24 */ /* 0x000fe2000f8e00ff */
[----:B------:R-:W-:Y:S01]  /*4560*/  UPRMT UR8, UR37, 0x654, UR33 ;  /* 0x0000065425087896 */ /* 0x000fe20008000021 */
[----:B------:R-:W-:Y:S03]  /*4570*/  IMAD.U32 R8, RZ, RZ, UR9 ;  /* 0x00000009ff087e24 */ /* 0x000fe6000f8e00ff */
[----:B------:R-:W-:Y:S02]  /*4580*/  @!P4 R2UR UR15, R9 ;  /* 0x00000000090fc2ca */ /* 0x000fe400000e0000 */
[----:B------:R-:W-:Y:S02]  /*4590*/  @!P4 R2UR UR14, R8 ;  /* 0x00000000080ec2ca */ /* 0x000fe400000e0000 */
[----:B------:R-:W-:Y:S05]  /*45a0*/  @!P4 IADD3 R8, P0, PT, R30, 0x580, RZ ;  /* 0x000005801e08c810 */ /* 0x000fea0007f1e0ff */
[----:B------:R-:W-:Y:S06]  /*45b0*/  @!P4 IMAD.X R2, RZ, RZ, R31, P0 ;  /* 0x000000ffff02c224 */ /* 0x000fec00000e061f */
[----:B------:R1:W-:Y:S01]  /*45c0*/  @!UP1 UTMALDG.3D [UR32], [UR14], desc[UR10] ;  /* 0x00000a200e0095b4 */ /* 0x0003e20008011000 */
[----:B------:R1:W-:Y:S01]  /*45d0*/  @!P4 SYNCS.ARRIVE.TRANS64.RED.A0TR RZ, [UR7+0x90], R0 ;  /* 0x00009000ffffc9a7 */ /* 0x0003e20008300407 */
[----:B------:R-:W-:Y:S01]  /*45e0*/  SYNCS.ARRIVE.TRANS64.RED.A1T0 RZ, [UR8], RZ ;  /* 0x000000ffffff79a7 */ /* 0x000fe20008100408 */
[----:B------:R-:W2:Y:S02]  /*45f0*/  SYNCS.PHASECHK.TRANS64.TRYWAIT P2, [UR7+0xb8], R14 ;  /* 0x0000b80eff0075a7 */ /* 0x000ea40008041107 */
[----:B-12---:R-:W-:Y:S05]  /*4600*/  @!P2 BRA `(.L_x_81) ;  /* 0x00000054001ca947 */ /* 0x006fea0003800000 */
.L_x_179:
[----:B------:R-:W-:Y:S01]  /*4610*/  @!P4 R2UR UR8, R2 ;  /* 0x000000000208c2ca */ /* 0x000fe200000e0000 */
[----:B------:R-:W-:Y:S01]  /*4620*/  VOTEU.ALL UP1, P4 ;  /* 0x0000000000ff7886 */ /* 0x000fe20002020000 */
[----:B------:R-:W-:Y:S01]  /*4630*/  @!P4 R2UR UR9, R8 ;  /* 0x000000000809c2ca */ /* 0x000fe200000e0000 */
[----:B-1----:R-:W-:Y:S01]  /*4640*/  @!P4 IMAD.MOV.U32 R0, RZ, RZ, 0x2000 ;  /* 0x00002000ff00c424 */ /* 0x002fe200078e00ff */
[----:B------:R-:W-:Y:S01]  /*4650*/  UMOV UR10, 0x0 ;  /* 0x00000000000a7882 */ /* 0x000fe20000000000 */
[----:B------:R-:W-:Y:S01]  /*4660*/  UMOV UR11, 0x10000000 ;  /* 0x10000000000b7882 */ /* 0x000fe20000000000 */
[----:B------:R-:W-:Y:S02]  /*4670*/  @!UP1 UIADD3 UR26, UPT, UPT, UR34, 0x40, URZ ;  /* 0x00000040221a9890 */ /* 0x000fe4000fffe0ff */
[----:B------:R-:W-:Y:S01]  /*4680*/  @!UP1 UIADD3 UR24, UPT, UPT, UR7, 0x2400, URZ ;  /* 0x0000240007189890 */ /* 0x000fe2000fffe0ff */
[----:B------:R-:W-:Y:S01]  /*4690*/  VOTEU.ALL UP1, P4 ;  /* 0x0000000000ff7886 */ /* 0x000fe20002020000 */
[----:B------:R-:W-:Y:S01]  /*46a0*/  UMOV UR27, UR35 ;  /* 0x00000023001b7c82 */ /* 0x000fe20008000000 */
[----:B------:R-:W-:Y:S02]  /*46b0*/  UMOV UR28, UR36 ;  /* 0x00000024001c7c82 */ /* 0x000fe40008000000 */
        /* <DEDUP_REMOVED lines=12> */
.L_x_181:
[----:B------:R-:W2:Y:S01]  /*4780*/  LDC.64 R12, c[0x0][0xb18] ;  /* 0x0002c600ff0c7b82 */ /* 0x000ea20000000a00 */
[----:B------:R-:W-:Y:S01]  /*4790*/  @!P4 R2UR UR8, R2 ;  /* 0x000000000208c2ca */ /* 0x000fe200000e0000 */
[----:B------:R-:W-:Y:S01]  /*47a0*/  VOTEU.ALL UP1, P4 ;  /* 0x0000000000ff7886 */ /* 0x000fe20002020000 */
[----:B------:R-:W-:Y:S01]  /*47b0*/  @!P4 R2UR UR9, R8 ;  /* 0x000000000809c2ca */ /* 0x000fe200000e0000 */
[----:B-1----:R-:W-:Y:S01]  /*47c0*/  @!P4 IMAD.MOV.U32 R0, RZ, RZ, 0x2000 ;  /* 0x00002000ff00c424 */ /* 0x002fe200078e00ff */
[----:B------:R-:W-:Y:S03]  /*47d0*/  UMOV UR10, 0x0 ;  /* 0x00000000000a7882 */ /* 0x000fe60000000000 */
[----:B------:R-:W1:Y:S01]  /*47e0*/  @!P1 LDC R2, c[0x0][0xb0c] ;  /* 0x0002c300ff029b82 */ /* 0x000e620000000800 */
[----:B------:R-:W-:Y:S01]  /*47f0*/  @!UP1 UIADD3 UR18, UPT, UPT, UR34, 0x80, URZ ;  /* 0x0000008022129890 */ /* 0x000fe2000fffe0ff */
[----:B------:R-:W-:Y:S01]  /*4800*/  @P3 SHF.R.U32.HI R26, RZ, 0x10, R21 ;  /* 0x00000010ff1a3819 */ /* 0x000fe20000011615 */
[----:B------:R-:W-:Y:S01]  /*4810*/  @!UP1 UIADD3 UR16, UPT, UPT, UR7, 0x4400, URZ ;  /* 0x0000440007109890 */ /* 0x000fe2000fffe0ff */
[----:B------:R-:W-:Y:S01]  /*4820*/  VIADD R28, R28, 0x1 ;  /* 0x000000011c1c7836 */ /* 0x000fe20000000000 */
[----:B------:R-:W-:Y:S01]  /*4830*/  VOTEU.ALL UP1, P4 ;  /* 0x0000000000ff7886 */ /* 0x000fe20002020000 */
[----:B------:R-:W-:Y:S01]  /*4840*/  UMOV UR11, 0x10000000 ;  /* 0x10000000000b7882 */ /* 0x000fe20000000000 */
[----:B------:R-:W-:Y:S01]  /*4850*/  UMOV UR19, UR35 ;  /* 0x0000002300137c82 */ /* 0x000fe20008000000 */
[----:B------:R-:W-:Y:S01]  /*4860*/  IMAD.U32 R9, RZ, RZ, UR8 ;  /* 0x00000008ff097e24 */ /* 0x000fe2000f8e00ff */
[----:B------:R-:W-:Y:S01]  /*4870*/  UMOV UR20, UR36 ;  /* 0x0000002400147c82 */ /* 0x000fe20008000000 */
[----:B------:R-:W-:Y:S01]  /*4880*/  IMAD.U32 R8, RZ, RZ, UR9 ;  /* 0x00000009ff087e24 */ /* 0x000fe2000f8e00ff */
[----:B------:R-:W-:Y:S02]  /*4890*/  UPRMT UR8, UR37, 0x654, UR17 ;  /* 0x0000065425087896 */ /* 0x000fe40008000011 */
[----:B------:R-:W-:Y:S02]  /*48a0*/  @!P4 R2UR UR15, R9 ;  /* 0x00000000090fc2ca */ /* 0x000fe400000e0000 */
[----:B------:R-:W-:Y:S02]  /*48b0*/  @!P4 R2UR UR14, R8 ;  /* 0x00000000080ec2ca */ /* 0x000fe400000e0000 */
[----:B------:R-:W3:Y:S11]  /*48c0*/  LDC.64 R8, c[0x0][0xb10] ;  /* 0x0002c400ff087b82 */ /* 0x000ef60000000a00 */
[----:B------:R1:W-:Y:S01]  /*48d0*/  @!UP1 UTMALDG.3D [UR16], [UR14], desc[UR10] ;  /* 0x00000a100e0095b4 */ /* 0x0003e20008011000 */
[----:B------:R5:W-:Y:S01]  /*48e0*/  @!P4 SYNCS.ARRIVE.TRANS64.RED.A0TR RZ, [UR7+0xa0], R0 ;  /* 0x0000a000ffffc9a7 */ /* 0x000be20008300407 */
[C---:B---3--:R-:W-:Y:S01]  /*48f0*/  @!P1 IMAD.HI.U32 R8, R11.reuse, R8, RZ ;  /* 0x000000080b089227 */ /* 0x048fe200078e00ff */
[----:B--2---:R-:W-:Y:S02]  /*4900*/  @!P1 ISETP.NE.AND P0, PT, R12, 0x1, PT ;  /* 0x000000010c00980c */ /* 0x004fe40003f05270 */
[----:B-1----:R-:W-:Y:S01]  /*4910*/  @!P1 ISETP.NE.AND P2, PT, R2, 0x1, PT ;  /* 0x000000010200980c */ /* 0x002fe20003f45270 */
[----:B------:R-:W-:Y:S01]  /*4920*/  SYNCS.ARRIVE.TRANS64.RED.A1T0 RZ, [UR8], RZ ;  /* 0x000000ffffff79a7 */ /* 0x000fe20008100408 */
[C---:B------:R-:W-:Y:S01]  /*4930*/  @!P1 IMAD.HI.U32 R13, R10.reuse, R13, RZ ;  /* 0x0000000d0a0d9227 */ /* 0x040fe200078e00ff */
[----:B------:R-:W-:Y:S04]  /*4940*/  @!P1 SHF.R.U32.HI R8, RZ, R9, R8 ;  /* 0x00000009ff089219 */ /* 0x000fe80000011608 */
[----:B------:R-:W-:Y:S01]  /*4950*/  @!P1 SEL R8, R11, R8, !P2 ;  /* 0x000000080b089207 */ /* 0x000fe20005000000 */
[----:B------:R-:W1:Y:S01]  /*4960*/  SYNCS.PHASECHK.TRANS64.TRYWAIT P5, [UR7+0xc8], R14 ;  /* 0x0000c80eff0075a7 */ /* 0x000e6200080a1107 */
[----:B-----5:R-:W2:Y:S02]  /*4970*/  @!P1 LDC R0, c[0x0][0xb20] ;  /* 0x0002c800ff009b82 */ /* 0x020ea40000000800 */
[----:B--2---:R-:W-:Y:S04]  /*4980*/  @!P1 SHF.R.U32.HI R0, RZ, R0, R13 ;  /* 0x00000000ff009219 */ /* 0x004fe8000001160d */
[----:B------:R-:W-:Y:S05]  /*4990*/  @!P1 SEL R9, R10, R0, !P0 ;  /* 0x000000000a099207 */ /* 0x000fea0004000000 */
[----:B------:R-:W-:Y:S02]  /*49a0*/  @!P1 IMAD.IADD R0, R9, 0x1, -R8 ;  /* 0x0000000109009824 */ /* 0x000fe400078e0a08 */
[----:B------:R-:W-:Y:S02]  /*49b0*/  @!P1 IMAD.IADD R8, R8, 0x1, -R9 ;  /* 0x0000000108089824 */ /* 0x000fe400078e0a09 */
[----:B------:R-:W-:Y:S02]  /*49c0*/  @!P1 IMAD R11, R0, R2, R11 ;  /* 0x00000002000b9224 */ /* 0x000fe400078e020b */
[----:B------:R-:W-:Y:S01]  /*49d0*/  @!P1 IMAD R10, R8, R12, R10 ;  /* 0x0000000c080a9224 */ /* 0x000fe200078e020a */
[----:B-1----:R-:W-:Y:S06]  /*49e0*/  @!P5 BRA `(.L_x_83) ;  /* 0x000000500054d947 */ /* 0x002fec0003800000 */
.L_x_183:
[----:B------:R-:W-:Y:S01]  /*49f0*/  @!P4 IADD3 R2, P0, PT, R30, 0x580, RZ ;  /* 0x000005801e02c810 */ /* 0x000fe20007f1e0ff */
[----:B------:R-:W-:Y:S01]  /*4a00*/  VOTEU.ALL UP1, P4 ;  /* 0x0000000000ff7886 */ /* 0x000fe20002020000 */
[----:B------:R-:W-:Y:S01]  /*4a10*/  UMOV UR18, 0x0 ;  /* 0x0000000000127882 */ /* 0x000fe20000000000 */
[----:B------:R-:W-:Y:S01]  /*4a20*/  UMOV UR19, 0x10000000 ;  /* 0x1000000000137882 */ /* 0x000fe20000000000 */
[----:B------:R-:W-:Y:S01]  /*4a30*/  @!P4 R2UR UR9, R2 ;  /* 0x000000000209c2ca */ /* 0x000fe200000e0000 */
[----:B-1----:R-:W-:Y:S01]  /*4a40*/  @!P4 IMAD.X R0, RZ, RZ, R31, P0 ;  /* 0x000000ffff00c224 */ /* 0x002fe200000e061f */
[----:B------:R-:W-:Y:S01]  /*4a50*/  @!UP1 UIADD3 UR10, UPT, UPT, UR34, 0xc0, URZ ;  /* 0x000000c0220a9890 */ /* 0x000fe2000fffe0ff */
[----:B------:R-:W-:Y:S01]  /*4a60*/  ISETP.NE.AND P0, PT, R28, 0x2, PT ;  /* 0x000000021c00780c */ /* 0x000fe20003f05270 */
[----:B------:R-:W-:Y:S01]  /*4a70*/  UMOV UR11, UR35 ;  /* 0x00000023000b7c82 */ /* 0x000fe20008000000 */
[----:B------:R-:W-:Y:S01]  /*4a80*/  UMOV UR12, UR36 ;  /* 0x00000024000c7c82 */ /* 0x000fe20008000000 */
[----:B------:R-:W-:Y:S01]  /*4a90*/  @!P4 R2UR UR8, R0 ;  /* 0x000000000008c2ca */ /* 0x000fe200000e0000 */
[----:B------:R-:W-:Y:S01]  /*4aa0*/  IMAD.IADD R14, R10, 0x1, R86 ;  /* 0x000000010a0e7824 */ /* 0x000fe200078e0256 */
[----:B------:R-:W-:Y:S01]  /*4ab0*/  @P3 R2UR UR36, R26 ;  /* 0x000000001a2432ca */ /* 0x000fe200000e0000 */
[----:B------:R-:W-:Y:S01]  /*4ac0*/  IMAD.IADD R15, R11, 0x1, R87 ;  /* 0x000000010b0f7824 */ /* 0x000fe200078e0257 */
[----:B------:R-:W-:Y:S02]  /*4ad0*/  SEL R0, RZ, 0x1, P0 ;  /* 0x00000001ff007807 */ /* 0x000fe40000000000 */
[----:B------:R-:W-:Y:S01]  /*4ae0*/  LOP3.LUT R29, R29, 0x1, RZ, 0x3c, !PT ;  /* 0x000000011d1d7812 */ /* 0x000fe200078e3cff */
[----:B------:R-:W-:Y:S01]  /*4af0*/  IMAD.U32 R8, RZ, RZ, UR9 ;  /* 0x00000009ff087e24 */ /* 0x000fe2000f8e00ff */
[----:B------:R-:W-:Y:S01]  /*4b00*/  @!UP1 UIADD3 UR9, UPT, UPT, UR7, 0xa8, URZ ;  /* 0x000000a807099890 */ /* 0x000fe2000fffe0ff */
[----:B------:R-:W-:Y:S02]  /*4b10*/  LOP3.LUT R27, R27, R0, RZ, 0x3c, !PT ;  /* 0x000000001b1b7212 */ /* 0x000fe400078e3cff */
[----:B------:R-:W-:Y:S02]  /*4b20*/  SEL R28, R28, RZ, P0 ;  /* 0x000000ff1c1c7207 */ /* 0x000fe40000000000 */
[----:B------:R-:W-:Y:S01]  /*4b30*/  IMAD.U32 R9, RZ, RZ, UR8 ;  /* 0x00000008ff097e24 */ /* 0x000fe2000f8e00ff */
[----:B------:R-:W-:Y:S01]  /*4b40*/  @!P4 R2UR UR14, R8 ;  /* 0x00000000080ec2ca */ /* 0x000fe200000e0000 */
[----:B------:R-:W-:Y:S01]  /*4b50*/  @!UP1 UIADD3 UR8, UPT, UPT, UR7, 0x6400, URZ ;  /* 0x0000640007089890 */ /* 0x000fe2000fffe0ff */
[----:B------:R-:W-:Y:S02]  /*4b60*/  VOTEU.ALL UP1, P4 ;  /* 0x0000000000ff7886 */ /* 0x000fe40002020000 */
[----:B------:R-:W-:Y:S11]  /*4b70*/  @!P4 R2UR UR15, R9 ;  /* 0x00000000090fc2ca */ /* 0x000ff600000e0000 */
[----:B------:R-:W-:Y:S02]  /*4b80*/  @!UPT UIADD3 URZ, UPT, UPT, URZ, URZ, URZ ;  /* 0x000000fffffff290 */ /* 0x000fe4000fffe0ff */
[----:B------:R2:W-:Y:S01]  /*4b90*/  @!UP1 UTMALDG.3D [UR8], [UR14], desc[UR18] ;  /* 0x000012080e0095b4 */ /* 0x0005e20008011000 */
[----:B------:R2:W-:Y:S01]  /*4ba0*/  @!P4 SYNCS.ARRIVE.TRANS64.RED.A0TR RZ, [UR7+0xa8], R25 ;  /* 0x0000a819ffffc9a7 */ /* 0x0005e20008300407 */
[----:B------:R-:W-:Y:S01]  /*4bb0*/  UPLOP3.LUT UP1, UPT, UPT, UPT, UPT, 0x80, 0x8 ;  /* 0x000000000008789c */ /* 0x000fe20003f2f070 */
[----:B------:R-:W-:Y:S01]  /*4bc0*/  SYNCS.ARRIVE.TRANS64.RED.A1T0 RZ, [UR13], RZ ;  /* 0x000000ffffff79a7 */ /* 0x000fe2000810040d */
[----:B------:R-:W-:Y:S09]  /*4bd0*/  @P3 BRA `(.L_x_84) ;  /* 0xfffffff000a03947 */ /* 0x000ff2000383ffff */
[----:B------:R-:W-:-:S04]  /*4be0*/  SHF.L.U32 R2, R29, 0x1f, RZ ;  /* 0x0000001f1d027819 */ /* 0x000fc800000006ff */
[----:B------:R-:W1:Y:S02]  /*4bf0*/  SYNCS.PHASECHK.TRANS64.TRYWAIT P0, [UR7+0xb0], R2 ;  /* 0x0000b002ff0075a7 */ /* 0x000e640008001107 */
[----:B-1----:R-:W-:Y:S05]  /*4c00*/  @!P0 BRA `(.L_x_85) ;  /* 0x0000004c00e48947 */ /* 0x002fea0003800000 */
.L_x_185:
[----:B------:R-:W3:Y:S02]  /*4c10*/  SYNCS.PHASECHK.TRANS64.TRYWAIT P0, [UR7+0xb8], R2 ;  /* 0x0000b802ff0075a7 */ /* 0x000ee40008001107 */
[----:B---3--:R-:W-:Y:S05]  /*4c20*/  @!P0 BRA `(.L_x_86) ;  /* 0x0000004c00f48947 */ /* 0x008fea0003800000 */
.L_x_187:
[----:B------:R-:W3:Y:S02]  /*4c30*/  SYNCS.PHASECHK.TRANS64.TRYWAIT P0, [UR7+0xc0], R2 ;  /* 0x0000c002ff0075a7 */ /* 0x000ee40008001107 */
[----:B---3--:R-:W-:Y:S05]  /*4c40*/  @!P0 BRA `(.L_x_87) ;  /* 0x0000005000048947 */ /* 0x008fea0003800000 */
.L_x_189:
[----:B-1----:R-:W-:-:S07]  /*4c50*/  MOV R0, UR7 ;  /* 0x0000000700007c02 */ /* 0x002fce0008000f00 */
.L_x_88:
[----:B-1----:R-:W-:-:S04]  /*4c60*/  SHF.L.U32 R2, R29, 0x1f, RZ ;  /* 0x0000001f1d027819 */ /* 0x002fc800000006ff */
[----:B------:R1:W3:Y:S03]  /*4c70*/  SYNCS.PHASECHK.TRANS64.TRYWAIT P0, [R0+URZ+0xc8], R2 ;  /* 0x0000c802000075a7 */ /* 0x0002e600080011ff */
[----:B---3--:R-:W-:Y:S05]  /*4c80*/  @!P0 NANOSLEEP.SYNCS 0x989680 ;  /* 0x009896800000895d */ /* 0x008fea0003900000 */
[----:B------:R-:W3:Y:S02]  /*4c90*/  @!P0 SYNCS.PHASECHK.TRANS64 P0, [R0+URZ+0xc8], R2 ;  /* 0x0000c802000085a7 */ /* 0x000ee400080010ff */
[----:B--23--:R-:W-:Y:S05]  /*4ca0*/  @P0 EXIT ;  /* 0x000000000000094d */ /* 0x00cfea0003800000 */
[----:B------:R-:W-:Y:S05]  /*4cb0*/  BRA `(.L_x_88) ;  /* 0xfffffffc00e87947 */ /* 0x000fea000383ffff */
.L_x_73:
[----:B------:R-:W-:-:S06]  /*4cc0*/  UISETP.GE.AND UP1, UPT, UR8, 0x4, UPT ;  /* 0x000000040800788c */ /* 0x000fcc000bf26270 */
[----:B------:R-:W-:-:S13]  /*4cd0*/  PLOP3.LUT P0, PT, PT, PT, UP1, 0x80, 0x8 ;  /* 0x000000000008781c */ /* 0x000fda0003f0f018 */
[----:B------:R-:W-:Y:S05]  /*4ce0*/  @!P0 EXIT ;  /* 0x000000000000894d */ /* 0x000fea0003800000 */
[----:B------:R-:W-:Y:S01]  /*4cf0*/  BAR.SYNC.DEFER_BLOCKING 0x6, 0xa0 ;  /* 0x0182800000007b1d */ /* 0x000fe20000010000 */
[C---:B------:R-:W-:Y:S01]  /*4d00*/  IMAD.SHL.U32 R4, R101.reuse, 0x40, RZ ;  /* 0x0000004065047824 */ /* 0x040fe200078e00ff */
[----:B------:R-:W-:Y:S01]  /*4d10*/  SHF.R.U32.HI R3, RZ, 0x1, R101 ;  /* 0x00000001ff037819 */ /* 0x000fe20000011665 */
[C---:B------:R-:W-:Y:S01]  /*4d20*/  IMAD.U32 R46, R101.reuse, 0x10000, RZ ;  /* 0x00010000652e7824 */ /* 0x040fe200078e00ff */
[C---:B------:R-:W-:Y:S01]  /*4d30*/  R2P PR, R101.reuse, 0x6 ;  /* 0x0000000665007804 */ /* 0x040fe20000000000 */
[C---:B------:R-:W-:Y:S01]  /*4d40*/  IMAD.SHL.U32 R2, R101.reuse, 0x20, RZ ;  /* 0x0000002065027824 */ /* 0x040fe200078e00ff */
[----:B------:R-:W-:Y:S02]  /*4d50*/  UMOV UR48, 0x400 ;  /* 0x0000040000307882 */ /* 0x000fe40000000000 */
[----:B------:R-:W1:Y:S01]  /*4d60*/  LDC R91, c[0x0][0x370] ;  /* 0x0000dc00ff5b7b82 */ /* 0x000e620000000800 */
[----:B------:R-:W-:Y:S01]  /*4d70*/  ULEA UR48, UR37, UR48, 0x18 ;  /* 0x0000003025307291 */ /* 0x000fe2000f8ec0ff */
[C---:B------:R-:W-:Y:S01]  /*4d80*/  LOP3.LUT R5, R4.reuse, 0x1c0, RZ, 0xc0, !PT ;  /* 0x000001c004057812 */ /* 0x040fe200078ec0ff */
[----:B------:R-:W-:Y:S01]  /*4d90*/  IMAD.SHL.U32 R92, R101, 0x8, RZ ;  /* 0x00000008655c7824 */ /* 0x000fe200078e00ff */
[----:B------:R-:W-:Y:S01]  /*4da0*/  LOP3.LUT R4, R4, 0x200, RZ, 0xc0, !PT ;  /* 0x0000020004047812 */ /* 0x000fe200078ec0ff */
[----:B------:R-:W-:Y:S01]  /*4db0*/  IMAD.MOV.U32 R99, RZ, RZ, 0x20 ;  /* 0x00000020ff637424 */ /* 0x000fe200078e00ff */
[----:B------:R-:W-:Y:S01]  /*4dc0*/  LOP3.LUT R3, R5, 0x8, R3, 0xf8, !PT ;  /* 0x0000000805037812 */ /* 0x000fe200078ef803 */
[----:B------:R-:W-:Y:S01]  /*4dd0*/  UIADD3 UR4, UPT, UPT, UR48, 0x400, URZ ;  /* 0x0000040030047890 */ /* 0x000fe2000fffe0ff */
[----:B------:R-:W2:Y:S01]  /*4de0*/  LDC R42, c[0x0][0xb0c] ;  /* 0x0002c300ff2a7b82 */ /* 0x000ea20000000800 */
[----:B------:R-:W-:Y:S01]  /*4df0*/  LOP3.LUT R46, R46, 0x600000, RZ, 0xc0, !PT ;  /* 0x006000002e2e7812 */ /* 0x000fe200078ec0ff */
[----:B------:R-:W-:Y:S01]  /*4e00*/  IMAD.MOV.U32 R98, RZ, RZ, 0x1 ;  /* 0x00000001ff627424 */ /* 0x000fe200078e00ff */
[----:B------:R-:W-:Y:S01]  /*4e10*/  LOP3.LUT R2, R4, 0xc00, R2, 0xf8, !PT ;  /* 0x00000c0004027812 */ /* 0x000fe200078ef802 */
[----:B------:R-:W-:Y:S01]  /*4e20*/  IMAD.MOV.U32 R45, RZ, RZ, RZ ;  /* 0x000000ffff2d7224 */ /* 0x000fe200078e00ff */
[----:B------:R-:W-:-:S02]  /*4e30*/  LOP3.LUT R92, R3, 0x38, R92, 0x78, !PT ;  /* 0x00000038035c7812 */ /* 0x000fc400078e785c */
[----:B------:R-:W-:Y:S02]  /*4e40*/  CS2R R96, SRZ ;  /* 0x0000000000607805 */ /* 0x000fe4000001ff00 */
[----:B------:R-:W-:Y:S01]  /*4e50*/  SEL R100, R99, 0xffffffe0, !P2 ;  /* 0xffffffe063647807 */ /* 0x000fe20005000000 */
[----:B------:R-:W4:Y:S01]  /*4e60*/  LDC R89, c[0x0][0xb20] ;  /* 0x0002c800ff597b82 */ /* 0x000f220000000800 */
[----:B------:R-:W3:Y:S01]  /*4e70*/  LDS R0, [UR48+0x190] ;  /* 0x00019030ff007984 */ /* 0x000ee20008000800 */
[----:B------:R-:W-:Y:S01]  /*4e80*/  LOP3.LUT R92, R2, R92, RZ, 0xfc, !PT ;  /* 0x0000005c025c7212 */ /* 0x000fe200078efcff */
[----:B------:R-:W-:Y:S01]  /*4e90*/  IMAD.MOV.U32 R104, RZ, RZ, RZ ;  /* 0x000000ffff687224 */ /* 0x000fe200078e00ff */
[----:B------:R-:W-:Y:S01]  /*4ea0*/  LOP3.LUT R101, R101, 0x60, RZ, 0xc0, !PT ;  /* 0x0000006065657812 */ /* 0x000fe200078ec0ff */
[----:B------:R-:W-:Y:S01]  /*4eb0*/  IMAD.U32 R94, RZ, RZ, UR4 ;  /* 0x00000004ff5e7e24 */ /* 0x000fe2000f8e00ff */
[----:B------:R-:W-:Y:S01]  /*4ec0*/  SEL R99, R99, 0xffffffe0, !P1 ;  /* 0xffffffe063637807 */ /* 0x000fe20004800000 */
[----:B------:R-:W1:Y:S01]  /*4ed0*/  LDCU.64 UR52, c[0x0][0x348] ;  /* 0x00006900ff3477ac */ /* 0x000e620008000a00 */
[----:B------:R-:W1:Y:S01]  /*4ee0*/  LDC R41, c[0x0][0xb30] ;  /* 0x0002cc00ff297b82 */ /* 0x000e620000000800 */
[----:B------:R-:W1:Y:S01]  /*4ef0*/  LDCU.64 UR38, c[0x0][0x888] ;  /* 0x00011100ff2677ac */ /* 0x000e620008000a00 */
[----:B------:R-:W1:Y:S06]  /*4f00*/  LDCU.64 UR44, c[0x0][0x890] ;  /* 0x00011200ff2c77ac */ /* 0x000e6c0008000a00 */
[----:B------:R-:W1:Y:S01]  /*4f10*/  LDC.64 R84, c[0x0][0xb10] ;  /* 0x0002c400ff547b82 */ /* 0x000e620000000a00 */
[----:B------:R-:W-:Y:S01]  /*4f20*/  UMOV UR49, URZ ;  /* 0x000000ff00317c82 */ /* 0x000fe20008000000 */
[----:B------:R-:W-:-:S06]  /*4f30*/  UMOV UR51, URZ ;  /* 0x000000ff00337c82 */ /* 0x000fcc0008000000 */
[----:B------:R-:W1:Y:S08]  /*4f40*/  LDC.64 R38, c[0x0][0xb18] ;  /* 0x0002c600ff267b82 */ /* 0x000e700000000a00 */
[----:B------:R-:W1:Y:S08]  /*4f50*/  LDC.64 R36, c[0x0][0xb28] ;  /* 0x0002ca00ff247b82 */ /* 0x000e700000000a00 */
[----:B------:R-:W1:Y:S01]  /*4f60*/  LDC.64 R82, c[0x0][0x8b0] ;  /* 0x00022c00ff527b82 */ /* 0x000e620000000a00 */
[----:B---3--:R-:W-:-:S07]  /*4f70*/  IMAD.IADD R46, R0, 0x1, R46 ;  /* 0x00000001002e7824 */ /* 0x008fce00078e022e */
[----:B------:R-:W3:Y:S08]  /*4f80*/  LDC.64 R80, c[0x0][0x8a8] ;  /* 0x00022a00ff507b82 */ /* 0x000ef00000000a00 */
[----:B--2-4-:R-:W1:Y:S02]  /*4f90*/  LDC R90, c[0x0][0x374] ;  /* 0x0000dd00ff5a7b82 */ /* 0x014e640000000800 */
.L_x_132:
[----:B------:R-:W-:Y:S02]  /*4fa0*/  LEA R0, R104, UR48, 0x3 ;  /* 0x0000003068007c11 */ /* 0x000fe4000f8e18ff */
[----:B------:R-:W-:Y:S02]  /*4fb0*/  SHF.L.U32 R2, R96, 0x1f, RZ ;  /* 0x0000001f60027819 */ /* 0x000fe400000006ff */
[----:B-1----:R-:W-:Y:S02]  /*4fc0*/  LEA R16, R104, UR48, 0x4 ;  /* 0x0000003068107c11 */ /* 0x002fe4000f8e20ff */
[----:B------:R-:W2:Y:S02]  /*4fd0*/  SYNCS.PHASECHK.TRANS64.TRYWAIT P0, [R0+URZ+0xe0], R2 ;  /* 0x0000e002000075a7 */ /* 0x000ea400080011ff */
[----:B--2---:R-:W-:Y:S05]  /*4fe0*/  @!P0 BRA `(.L_x_89) ;  /* 0x0000004c00348947 */ /* 0x004fea0003800000 */
.L_x_190:
[----:B------:R-:W4:Y:S01]  /*4ff0*/  LDC.64 R10, c[0x0][0xb10] ;  /* 0x0002c400ff0a7b82 */ /* 0x000f220000000a00 */
[----:B------:R-:W3:Y:S01]  /*5000*/  LDS.128 R16, [R16+0x170] ;  /* 0x0001700010107984 */ /* 0x000ee20000000c00 */
[----:B-1----:R-:W-:Y:S01]  /*5010*/  ISETP.NE.AND P1, PT, R41, 0x1, PT ;  /* 0x000000012900780c */ /* 0x002fe20003f25270 */
[----:B--2---:R-:W-:Y:S01]  /*5020*/  VIADD R0, R0, 0xf0 ;  /* 0x000000f000007836 */ /* 0x004fe20000000000 */
[----:B------:R-:W-:Y:S04]  /*5030*/  ISETP.GE.AND P0, PT, R40, 0x1, PT ;  /* 0x000000012800780c */ /* 0x000fe80003f06270 */
[----:B------:R-:W1:Y:S01]  /*5040*/  LDC.64 R8, c[0x0][0xb18] ;  /* 0x0002c600ff087b82 */ /* 0x000e620000000a00 */
[----:B------:R-:W-:Y:S01]  /*5050*/  PRMT R0, RZ, 0x654, R0 ;  /* 0x00000654ff007816 */ /* 0x000fe20000000000 */
[----:B------:R-:W-:Y:S01]  /*5060*/  @!PT LDS RZ, [RZ] ;  /* 0x00000000fffff984 */ /* 0x000fe20000000800 */
[----:B------:R-:W-:Y:S01]  /*5070*/  @!PT LDS RZ, [RZ] ;  /* 0x00000000fffff984 */ /* 0x000fe20000000800 */
[----:B------:R-:W-:Y:S01]  /*5080*/  @!PT LDS RZ, [RZ] ;  /* 0x00000000fffff984 */ /* 0x000fe20000000800 */
[----:B------:R-:W-:Y:S01]  /*5090*/  @!PT LDS RZ, [RZ] ;  /* 0x00000000fffff984 */ /* 0x000fe20000000800 */
[----:B------:R2:W-:Y:S06]  /*50a0*/  MEMBAR.ALL.CTA ;  /* 0x0000000000007992 */ /* 0x0005ec0000008000 */
[----:B--2---:R-:W2:Y:S01]  /*50b0*/  FENCE.VIEW.ASYNC.S ;  /* 0x00000000000073c6 */ /* 0x004ea20000000000 */
[----:B------:R-:W1:Y:S08]  /*50c0*/  @!P1 LDC R12, c[0x0][0xb20] ;  /* 0x0002c800ff0c9b82 */ /* 0x000e700000000800 */
[----:B------:R-:W1:Y:S01]  /*50d0*/  @!P1 LDC R7, c[0x0][0xb0c] ;  /* 0x0002c300ff079b82 */ /* 0x000e620000000800 */
[----:B--2---:R2:W-:Y:S01]  /*50e0*/  SYNCS.ARRIVE.TRANS64.RED.A1T0 RZ, [R0+URZ], RZ ;  /* 0x000000ff00ff79a7 */ /* 0x0045e200081004ff */
[----:B---3--:R-:W-:Y:S04]  /*50f0*/  LOP3.LUT P4, RZ, R18, 0x1, RZ, 0xc0, !PT ;  /* 0x0000000112ff7812 */ /* 0x008fe8000788c0ff */
[----:B------:R-:W-:Y:S09]  /*5100*/  P2R R102, PR, RZ, 0x10 ;  /* 0x00000010ff667803 */ /* 0x000ff20000000000 */
[----:B------:R-:W-:Y:S02]  /*5110*/  @P4 MOV R44, R16 ;  /* 0x00000010002c4202 */ /* 0x000fe40000000f00 */
[----:B------:R-:W-:Y:S01]  /*5120*/  @P4 LOP3.LUT R43, R17, 0xffff, RZ, 0xc0, !PT ;  /* 0x0000ffff112b4812 */ /* 0x000fe200078ec0ff */
[----:B--2-4-:R-:W-:Y:S06]  /*5130*/  @!P0 BRA `(.L_x_90) ;  /* 0x0000000000a48947 */ /* 0x014fec0003800000 */
[----:B------:R-:W-:Y:S01]  /*5140*/  IMAD.HI.U32 R0, R90, R39, RZ ;  /* 0x000000275a007227 */ /* 0x000fe200078e00ff */
[----:B------:R-:W-:Y:S02]  /*5150*/  ISETP.NE.AND P0, PT, R38, 0x1, PT ;  /* 0x000000012600780c */ /* 0x000fe40003f05270 */
[----:B------:R-:W-:Y:S01]  /*5160*/  ISETP.NE.AND P2, PT, R40, 0x1, PT ;  /* 0x000000012800780c */ /* 0x000fe20003f45270 */
[----:B------:R-:W-:Y:S01]  /*5170*/  IMAD.HI.U32 R4, R91, R84, RZ ;  /* 0x000000545b047227 */ /* 0x000fe200078e00ff */
[----:B------:R-:W-:Y:S02]  /*5180*/  SHF.R.U32.HI R0, RZ, R89, R0 ;  /* 0x00000059ff007219 */ /* 0x000fe40000011600 */
[----:B------:R-:W-:Y:S01]  /*5190*/  ISETP.NE.AND P3, PT, R42, 0x1, PT ;  /* 0x000000012a00780c */ /* 0x000fe20003f65270 */
[----:B------:R-:W-:Y:S01]  /*51a0*/  IMAD.HI.U32 R6, R43, R39, RZ ;  /* 0x000000272b067227 */ /* 0x000fe200078e00ff */
[-C--:B------:R-:W-:Y:S02]  /*51b0*/  SHF.R.U32.HI R4, RZ, R85.reuse, R4 ;  /* 0x00000055ff047219 */ /* 0x080fe40000011604 */
[----:B------:R-:W-:Y:S01]  /*51c0*/  SEL R0, R90, R0, !P0 ;  /* 0x000000005a007207 */ /* 0x000fe20004000000 */
[----:B------:R-:W-:Y:S01]  /*51d0*/  IMAD.HI.U32 R5, R44, R84, RZ ;  /* 0x000000542c057227 */ /* 0x000fe200078e00ff */
[----:B------:R-:W-:Y:S03]  /*51e0*/  SEL R4, R91, R4, !P3 ;  /* 0x000000045b047207 */ /* 0x000fe60005800000 */
[-C--:B------:R-:W-:Y:S01]  /*51f0*/  IMAD.HI.U32 R3, R0, R36.reuse, RZ ;  /* 0x0000002400037227 */ /* 0x080fe200078e00ff */
[----:B------:R-:W-:Y:S03]  /*5200*/  SHF.R.U32.HI R5, RZ, R85, R5 ;  /* 0x00000055ff057219 */ /* 0x000fe60000011605 */
[----:B------:R-:W-:Y:S01]  /*5210*/  IMAD.HI.U32 R2, R4, R36, RZ ;  /* 0x0000002404027227 */ /* 0x000fe200078e00ff */
[----:B------:R-:W-:Y:S02]  /*5220*/  @P2 SHF.R.U32.HI R0, RZ, R37, R3 ;  /* 0x00000025ff002219 */ /* 0x000fe40000011603 */
[----:B------:R-:W-:Y:S02]  /*5230*/  SHF.R.U32.HI R3, RZ, R89, R6 ;  /* 0x00000059ff037219 */ /* 0x000fe40000011606 */
[----:B------:R-:W-:Y:S01]  /*5240*/  @P2 SHF.R.U32.HI R4, RZ, R37, R2 ;  /* 0x00000025ff042219 */ /* 0x000fe20000011602 */
[----:B------:R-:W-:Y:S01]  /*5250*/  IMAD R0, R40, R0, RZ ;  /* 0x0000000028007224 */ /* 0x000fe200078e02ff */
[----:B------:R-:W-:Y:S02]  /*5260*/  SEL R3, R43, R3, !P0 ;  /* 0x000000032b037207 */ /* 0x000fe40004000000 */
[----:B------:R-:W-:Y:S01]  /*5270*/  SEL R2, R44, R5, !P3 ;  /* 0x000000052c027207 */ /* 0x000fe20005800000 */
[----:B------:R-:W-:Y:S01]  /*5280*/  IMAD R5, R40, R4, RZ ;  /* 0x0000000428057224 */ /* 0x000fe200078e02ff */
[C---:B------:R-:W-:Y:S01]  /*5290*/  ISETP.GE.AND P0, PT, R3.reuse, R0, PT ;  /* 0x000000000300720c */ /* 0x040fe20003f06270 */
[C---:B------:R-:W-:Y:S03]  /*52a0*/  IMAD.HI.U32 R0, R3.reuse, R36, RZ ;  /* 0x0000002403007227 */ /* 0x040fe600078e00ff */
[C---:B------:R-:W-:Y:S02]  /*52b0*/  ISETP.GE.OR P0, PT, R2.reuse, R5, P0 ;  /* 0x000000050200720c */ /* 0x040fe40000706670 */
[----:B------:R-:W-:Y:S04]  /*52c0*/  SHF.R.U32.HI R0, RZ, R37, R0 ;  /* 0x00000025ff007219 */ /* 0x000fe80000011600 */
[C---:B------:R-:W-:Y:S05]  /*52d0*/  SEL R6, R3.reuse, R0, !P2 ;  /* 0x0000000003067207 */ /* 0x040fea0005000000 */
        /* <DEDUP_REMOVED lines=14> */
[----:B------:R-:W-:Y:S07]  /*53c0*/  IMAD R43, R3, R38, R43 ;  /* 0x00000026032b7224 */ /* 0x000fee00078e022b */
.L_x_90:
[----:B-1----:R-:W-:Y:S01]  /*53d0*/  @!P1 ISETP.NE.AND P0, PT, R8, 0x1, PT ;  /* 0x000000010800980c */ /* 0x002fe20003f05270 */
[----:B------:R-:W-:Y:S01]  /*53e0*/  @!P1 IMAD.HI.U32 R2, R43, R9, RZ ;  /* 0x000000092b029227 */ /* 0x000fe200078e00ff */
[----:B------:R-:W-:Y:S01]  /*53f0*/  R2UR UR42, R15 ;  /* 0x000000000f2a72ca */ /* 0x000fe200000e0000 */
[----:B------:R-:W-:Y:S01]  /*5400*/  BSSY.RECONVERGENT B6, `(.L_x_91) ;  /* 0x0000031000067945 */ /* 0x000fe20003800200 */
[----:B------:R-:W-:Y:S01]  /*5410*/  R2UR UR41, R14 ;  /* 0x000000000e2972ca */ /* 0x000fe200000e0000 */
[----:B------:R-:W-:Y:S01]  /*5420*/  @!P1 IMAD.HI.U32 R0, R44, R10, RZ ;  /* 0x0000000a2c009227 */ /* 0x000fe200078e00ff */
[----:B------:R-:W-:Y:S02]  /*5430*/  @!P1 SHF.R.U32.HI R2, RZ, R12, R2 ;  /* 0x0000000cff029219 */ /* 0x000fe40000011602 */
[----:B------:R-:W-:Y:S01]  /*5440*/  @!P1 ISETP.NE.AND P2, PT, R7, 0x1, PT ;  /* 0x000000010700980c */ /* 0x000fe20003f45270 */
[----:B------:R-:W-:Y:S01]  /*5450*/  VIADD R104, R104, 0x1 ;  /* 0x0000000168687836 */ /* 0x000fe20000000000 */
[----:B------:R-:W-:Y:S02]  /*5460*/  @!P1 SEL R2, R43, R2, !P0 ;  /* 0x000000022b029207 */ /* 0x000fe40004000000 */
[----:B------:R-:W-:Y:S02]  /*5470*/  @!P1 SHF.R.U32.HI R0, RZ, R11, R0 ;  /* 0x0000000bff009219 */ /* 0x000fe40000011600 */
[----:B------:R-:W-:Y:S01]  /*5480*/  LOP3.LUT P0, RZ, R94, 0x3f0, RZ, 0xc0, !PT ;  /* 0x000003f05eff7812 */ /* 0x000fe2000780c0ff */
[----:B------:R-:W-:Y:S01]  /*5490*/  USHF.L.U32 UR42, UR42, 0x6, URZ ;  /* 0x000000062a2a7899 */ /* 0x000fe200080006ff */
[----:B------:R-:W-:Y:S01]  /*54a0*/  @!P1 SEL R3, R44, R0, !P2 ;  /* 0x000000002c039207 */ /* 0x000fe20005000000 */
[----:B------:R-:W-:Y:S01]  /*54b0*/  USHF.L.U32 UR41, UR41, 0x8, URZ ;  /* 0x0000000829297899 */ /* 0x000fe200080006ff */
[----:B------:R-:W-:Y:S03]  /*54c0*/  @P4 SHF.R.U32.HI R95, RZ, 0x10, R17 ;  /* 0x00000010ff5f4819 */ /* 0x000fe60000011611 */
[----:B------:R-:W-:Y:S02]  /*54d0*/  @!P1 IMAD.IADD R0, R2, 0x1, -R3 ;  /* 0x0000000102009824 */ /* 0x000fe400078e0a03 */
[----:B------:R-:W-:Y:S02]  /*54e0*/  @!P1 IMAD.IADD R2, R3, 0x1, -R2 ;  /* 0x0000000103029824 */ /* 0x000fe400078e0a02 */
[----:B------:R-:W-:Y:S02]  /*54f0*/  @!P1 IMAD R44, R0, R7, R44 ;  /* 0x00000007002c9224 */ /* 0x000fe400078e022c */
[----:B------:R-:W-:Y:S01]  /*5500*/  @!P1 IMAD R43, R2, R8, R43 ;  /* 0x00000008022b9224 */ /* 0x000fe200078e022b */
[----:B------:R-:W-:Y:S06]  /*5510*/  @!P0 BRA `(.L_x_92) ;  /* 0x00000000007c8947 */ /* 0x000fec0003800000 */
[----:B------:R-:W1:Y:S01]  /*5520*/  LDCU.64 UR8, c[0x4][0x80] ;  /* 0x01001000ff0877ac */ /* 0x000e620008000a00 */
[----:B------:R-:W-:Y:S01]  /*5530*/  MOV R2, 0x0 ;  /* 0x0000000000027802 */ /* 0x000fe20000000f00 */
[----:B------:R-:W-:Y:S02]  /*5540*/  HFMA2 R12, -RZ, RZ, 0, 5.9604644775390625e-08 ;  /* 0x00000001ff0c7431 */ /* 0x000fe400000001ff */
[----:B------:R-:W-:Y:S01]  /*5550*/  IMAD.MOV.U32 R8, RZ, RZ, 0x70 ;  /* 0x00000070ff087424 */ /* 0x000fe200078e00ff */
[----:B------:R2:W3:Y:S01]  /*5560*/  LDC.64 R14, c[0x4][R2] ;  /* 0x01000000020e7b82 */ /* 0x0004e20000000a00 */
[----:B------:R-:W4:Y:S01]  /*5570*/  LDCU.64 UR6, c[0x4][0x88] ;  /* 0x01001100ff0677ac */ /* 0x000f220008000a00 */
[----:B------:R-:W-:Y:S01]  /*5580*/  IMAD.MOV.U32 R13, RZ, RZ, RZ ;  /* 0x000000ffff0d7224 */ /* 0x000fe200078e00ff */
[----:B------:R-:W2:Y:S01]  /*5590*/  LDCU.64 UR4, c[0x4][0x8] ;  /* 0x01000100ff0477ac */ /* 0x000ea20008000a00 */
[----:B-1----:R-:W-:Y:S01]  /*55a0*/  MOV R5, UR9 ;  /* 0x0000000900057c02 */ /* 0x002fe20008000f00 */
[----:B------:R-:W-:Y:S01]  /*55b0*/  IMAD.U32 R4, RZ, RZ, UR8 ;  /* 0x00000008ff047e24 */ /* 0x000fe2000f8e00ff */
[----:B----4-:R-:W-:Y:S01]  /*55c0*/  MOV R7, UR7 ;  /* 0x0000000700077c02 */ /* 0x010fe20008000f00 */
[----:B------:R-:W-:Y:S01]  /*55d0*/  IMAD.U32 R6, RZ, RZ, UR6 ;  /* 0x00000006ff067e24 */ /* 0x000fe2000f8e00ff */
[----:B--2---:R-:W-:Y:S01]  /*55e0*/  MOV R11, UR5 ;  /* 0x00000005000b7c02 */ /* 0x004fe20008000f00 */
[----:B------:R-:W-:Y:S02]  /*55f0*/  IMAD.U32 R10, RZ, RZ, UR4 ;  /* 0x00000004ff0a7e24 */ /* 0x000fe4000f8e00ff */
[----:B------:R-:W-:Y:S07]  /*5600*/  LEPC R20, `(.L_x_93) ;  /* 0x000000001014794e */ /* 0x000fee0000000000 */
[----:B---3-5:R-:W-:Y:S05]  /*5610*/  CALL.ABS.NOINC R14 ;  /* 0x000000000e007343 */ /* 0x028fea0003c00000 */
.L_x_93:
[----:B------:R-:W1:Y:S01]  /*5620*/  LDCU.64 UR8, c[0x4][0x80] ;  /* 0x01001000ff0877ac */ /* 0x000e620008000a00 */
[----:B------:R-:W2:Y:S01]  /*5630*/  LDC.64 R2, c[0x4][R2] ;  /* 0x0100000002027b82 */ /* 0x000ea20000000a00 */
[----:B------:R-:W-:Y:S02]  /*5640*/  HFMA2 R12, -RZ, RZ, 0, 5.9604644775390625e-08 ;  /* 0x00000001ff0c7431 */ /* 0x000fe400000001ff */
[----:B------:R-:W-:Y:S02]  /*5650*/  IMAD.MOV.U32 R8, RZ, RZ, 0x70 ;  /* 0x00000070ff087424 */ /* 0x000fe400078e00ff */
[----:B------:R-:W-:Y:S01]  /*5660*/  IMAD.MOV.U32 R13, RZ, RZ, RZ ;  /* 0x000000ffff0d7224 */ /* 0x000fe200078e00ff */
[----:B------:R-:W3:Y:S01]  /*5670*/  LDCU.64 UR6, c[0x4][0x88] ;  /* 0x01001100ff0677ac */ /* 0x000ee20008000a00 */
[----:B------:R-:W4:Y:S01]  /*5680*/  LDCU.64 UR4, c[0x4][0x8] ;  /* 0x01000100ff0477ac */ /* 0x000f220008000a00 */
[----:B-1----:R-:W-:Y:S02]  /*5690*/  MOV R4, UR8 ;  /* 0x0000000800047c02 */ /* 0x002fe40008000f00 */
[----:B------:R-:W-:Y:S02]  /*56a0*/  MOV R5, UR9 ;  /* 0x0000000900057c02 */ /* 0x000fe40008000f00 */
[----:B---3--:R-:W-:Y:S01]  /*56b0*/  MOV R7, UR7 ;  /* 0x0000000700077c02 */ /* 0x008fe20008000f00 */
[----:B------:R-:W-:Y:S01]  /*56c0*/  IMAD.U32 R6, RZ, RZ, UR6 ;  /* 0x00000006ff067e24 */ /* 0x000fe2000f8e00ff */
[----:B----4-:R-:W-:Y:S01]  /*56d0*/  MOV R11, UR5 ;  /* 0x00000005000b7c02 */ /* 0x010fe20008000f00 */
[----:B------:R-:W-:Y:S02]  /*56e0*/  IMAD.U32 R10, RZ, RZ, UR4 ;  /* 0x00000004ff0a7e24 */ /* 0x000fe4000f8e00ff */
[----:B------:R-:W-:Y:S07]  /*56f0*/  LEPC R20, `(.L_x_92) ;  /* 0x000000001014794e */ /* 0x000fee0000000000 */
[----:B--2---:R-:W-:Y:S05]  /*5700*/  CALL.ABS.NOINC R2 ;  /* 0x0000000002007343 */ /* 0x004fea0003c00000 */
.L_x_92:
[----:B------:R-:W-:Y:S05]  /*5710*/  BSYNC.RECONVERGENT B6 ;  /* 0x0000000000067941 */ /* 0x000fea0003800200 */
.L_x_91:
[----:B------:R-:W-:Y:S01]  /*5720*/  ISETP.NE.U32.AND P4, PT, R82, RZ, PT ;  /* 0x000000ff5200720c */ /* 0x000fe20003f85070 */
[----:B------:R-:W-:Y:S01]  /*5730*/  UISETP.NE.AND UP2, UPT, UR50, URZ, UPT ;  /* 0x000000ff3200728c */ /* 0x000fe2000bf45270 */
[----:B------:R-:W-:Y:S01]  /*5740*/  ISETP.NE.U32.AND P2, PT, RZ, UR38, PT ;  /* 0x00000026ff007c0c */ /* 0x000fe2000bf45070 */
[----:B------:R-:W-:Y:S01]  /*5750*/  UISETP.NE.U32.AND UP1, UPT, UR44, URZ, UPT ;  /* 0x000000ff2c00728c */ /* 0x000fe2000bf25070 */
[----:B------:R-:W-:Y:S01]  /*5760*/  ISETP.NE.AND.EX P4, PT, R83, RZ, PT, P4 ;  /* 0x000000ff5300720c */ /* 0x000fe20003f85340 */
[----:B------:R-:W-:Y:S01]  /*5770*/  UPLOP3.LUT UP0, UPT, UPT, UPT, UPT, 0x40, 0x4 ;  /* 0x000000000004789c */ /* 0x000fe20003f0e870 */
[----:B------:R-:W-:Y:S01]  /*5780*/  ISETP.NE.AND.EX P2, PT, RZ, UR39, PT, P2 ;  /* 0x00000027ff007c0c */ /* 0x000fe2000bf45320 */
[----:B------:R-:W-:Y:S01]  /*5790*/  UISETP.NE.AND.EX UP1, UPT, UR45, URZ, UPT, UP1 ;  /* 0x000000ff2d00728c */ /* 0x000fe2000bf25310 */
[----:B------:R-:W-:Y:S04]  /*57a0*/  PLOP3.LUT P1, PT, PT, PT, UP2, 0x80, 0x8 ;  /* 0x000000000008781c */ /* 0x000fe80003f2f028 */
[----:B------:R-:W-:Y:S06]  /*57b0*/  @UP2 UPLOP3.LUT UP0, UPT, UPT, UPT, UP1, 0x80, 0x8 ;  /* 0x000000000008289c */ /* 0x000fec0003f0f010 */
[----:B------:R-:W-:Y:S01]  /*57c0*/  PLOP3.LUT P0, PT, PT, PT, UP0, 0x80, 0x8 ;  /* 0x000000000008781c */ /* 0x000fe20003f0f008 */
[----:B------:R-:W-:Y:S01]  /*57d0*/  @!UPT UIADD3 URZ, UPT, UPT, URZ, URZ, URZ ;  /* 0x000000fffffff290 */ /* 0x000fe2000fffe0ff */
[----:B------:R-:W-:Y:S11]  /*57e0*/  BRA.U !UP1, `(.L_x_94) ;  /* 0x0000000109387547 */ /* 0x000ff6000b800000 */
[----:B------:R-:W-:Y:S01]  /*57f0*/  UISETP.NE.U32.AND UP0, UPT, UR38, URZ, UPT ;  /* 0x000000ff2600728c */ /* 0x000fe2000bf05070 */
[----:B------:R-:W-:Y:S02]  /*5800*/  HFMA2 R0, -RZ, RZ, 0, 5.9604644775390625e-08 ;  /* 0x00000001ff007431 */ /* 0x000fe400000001ff */
[----:B------:R-:W-:Y:S01]  /*5810*/  IMAD.MOV.U32 R88, RZ, RZ, 0x1 ;  /* 0x00000001ff587424 */ /* 0x000fe200078e00ff */
[----:B------:R-:W-:Y:S06]  /*5820*/  UISETP.NE.AND.EX UP0, UPT, UR39, URZ, UPT, UP0 ;  /* 0x000000ff2700728c */ /* 0x000fec000bf05300 */
[----:B------:R-:W-:Y:S05]  /*5830*/  PLOP3.LUT P3, PT, PT, PT, UP0, 0x80, 0x8 ;  /* 0x000000000008781c */ /* 0x000fea0003f6f008 */
[----:B------:R-:W1:Y:S01]  /*5840*/  @UP0 LDCU.64 UR6, c[0x0][0x888] ;  /* 0x00011100ff0607ac */ /* 0x000e620008000a00 */
[----:B------:R-:W-:Y:S07]  /*5850*/  @UP0 UIMAD UR4, UR36, UR44, URZ ;  /* 0x0000002c240402a4 */ /* 0x000fee000f8e02ff */
[----:B------:R-:W-:Y:S01]  /*5860*/  @!P3 PRMT R88, R0, 0x7610, R88 ;  /* 0x000076100058b816 */ /* 0x000fe20000000058 */
[----:B-1----:R-:W-:Y:S03]  /*5870*/  @UP0 UIMAD.WIDE UR6, UR4, 0x4, UR6 ;  /* 0x00000004040608a5 */ /* 0x002fe6000f8e0206 */
[----:B------:R-:W1:Y:S03]  /*5880*/  @!UP0 LDCU UR4, c[0x0][0x880] ;  /* 0x00011000ff0487ac */ /* 0x000e660008000800 */
[----:B------:R-:W-:Y:S01]  /*5890*/  IMAD.U32 R2, RZ, RZ, UR6 ;  /* 0x00000006ff027e24 */ /* 0x000fe2000f8e00ff */
[----:B------:R-:W-:Y:S05]  /*58a0*/  MOV R3, UR7 ;  /* 0x0000000700037c02 */ /* 0x000fea0008000f00 */
[----:B-----5:R2:W5:Y:S02]  /*58b0*/  @P3 LDG.E R49, desc[UR46][R2.64] ;  /* 0x0000002e02313981 */ /* 0x020564000c1e1900 */
[----:B-12---:R-:W-:Y:S02]  /*58c0*/  @!P3 IMAD.U32 R49, RZ, RZ, UR4 ;  /* 0x00000004ff31be24 */ /* 0x006fe4000f8e00ff */
.L_x_94:
[----:B------:R-:W-:Y:S05]  /*58d0*/  @!P4 BRA `(.L_x_95) ;  /* 0x000000000020c947 */ /* 0x000fea0003800000 */
[----:B------:R-:W-:Y:S04]  /*58e0*/  ISETP.NE.U32.AND P3, PT, R80, RZ, PT ;  /* 0x000000ff5000720c */ /* 0x000fe80003f65070 */
[----:B------:R-:W-:Y:S11]  /*58f0*/  ISETP.NE.AND.EX P3, PT, R81, RZ, PT, P3 ;  /* 0x000000ff5100720c */ /* 0x000ff60003f65330 */
[----:B------:R-:W-:Y:S02]  /*5900*/  @!UPT UIADD3 URZ, UPT, UPT, URZ, URZ, URZ ;  /* 0x000000fffffff290 */ /* 0x000fe4000fffe0ff */
[----:B------:R-:W1:Y:S01]  /*5910*/  @P3 LDC.64 R2, c[0x0][0x8a8] ;  /* 0x00022a00ff023b82 */ /* 0x000e620000000a00 */
[----:B------:R-:W-:Y:S04]  /*5920*/  @P3 IMAD R0, R82, UR36, RZ ;  /* 0x0000002452003c24 */ /* 0x000fe8000f8e02ff */
[----:B-1----:R-:W-:Y:S05]  /*5930*/  @P3 IMAD.WIDE R2, R0, 0x4, R2 ;  /* 0x0000000400023825 */ /* 0x002fea00078e0202 */
[----:B-----5:R1:W5:Y:S02]  /*5940*/  @P3 LDG.E R47, desc[UR46][R2.64] ;  /* 0x0000002e022f3981 */ /* 0x020364000c1e1900 */
[----:B-1----:R-:W2:Y:S02]  /*5950*/  @!P3 LDC R47, c[0x0][0x8a0] ;  /* 0x00022800ff2fbb82 */ /* 0x002ea40000000800 */
.L_x_95:
[----:B-----5:R-:W-:Y:S01]  /*5960*/  FSETP.NEU.AND P3, PT, R49, RZ, PT ;  /* 0x000000ff3100720b */ /* 0x020fe20003f6d000 */
[----:B------:R-:W-:Y:S01]  /*5970*/  IMAD.SHL.U32 R66, R92, 0x2, RZ ;  /* 0x000000025c427824 */ /* 0x000fe200078e00ff */
[----:B------:R-:W-:Y:S01]  /*5980*/  SEL R4, RZ, 0xffffffff, P2 ;  /* 0xffffffffff047807 */ /* 0x000fe20001000000 */
[----:B------:R-:W-:Y:S01]  /*5990*/  BSSY B1, `(.L_x_96) ;  /* 0x0000043000017945 */ /* 0x000fe20003800000 */
[----:B------:R-:W-:Y:S01]  /*59a0*/  @P1 LOP3.LUT P2, RZ, R88, 0xff, RZ, 0xc0, !PT ;  /* 0x000000ff58ff1812 */ /* 0x000fe2000784c0ff */
[----:B------:R-:W-:Y:S01]  /*59b0*/  VIADD R107, R66, UR48 ;  /* 0x00000030426b7c36 */ /* 0x000fe20008000000 */
[----:B------:R-:W-:Y:S01]  /*59c0*/  @P1 SEL R0, RZ, 0xffffffff, P3 ;  /* 0xffffffffff001807 */ /* 0x000fe20001800000 */
[----:B------:R-:W-:Y:S01]  /*59d0*/  IMAD.MOV.U32 R67, RZ, RZ, 0x1 ;  /* 0x00000001ff437424 */ /* 0x000fe200078e00ff */
[----:B------:R-:W-:Y:S01]  /*59e0*/  LOP3.LUT R98, R98, 0x1, RZ, 0x3c, !PT ;  /* 0x0000000162627812 */ /* 0x000fe200078e3cff */
[----:B------:R-:W-:Y:S01]  /*59f0*/  IMAD.MOV.U32 R65, RZ, RZ, RZ ;  /* 0x000000ffff417224 */ /* 0x000fe200078e00ff */
[----:B------:R-:W-:Y:S02]  /*5a00*/  @P0 SEL R0, R4, R0, !P2 ;  /* 0x0000000004000207 */ /* 0x000fe40005000000 */
[----:B------:R-:W-:Y:S02]  /*5a10*/  CS2R R78, SRZ ;  /* 0x00000000004e7805 */ /* 0x000fe4000001ff00 */
[----:B------:R-:W-:Y:S02]  /*5a20*/  LEA R64, R45, UR48, 0x3 ;  /* 0x000000302d407c11 */ /* 0x000fe4000f8e18ff */
[----:B------:R-:W-:Y:S02]  /*5a30*/  CS2R R76, SRZ ;  /* 0x00000000004c7805 */ /* 0x000fe4000001ff00 */
[----:B------:R-:W-:Y:S02]  /*5a40*/  @P1 LOP3.LUT R0, R0, 0x1, RZ, 0xc0, !PT ;  /* 0x0000000100001812 */ /* 0x000fe400078ec0ff */
[----:B------:R-:W-:Y:S02]  /*5a50*/  CS2R R70, SRZ ;  /* 0x0000000000467805 */ /* 0x000fe4000001ff00 */
[----:B------:R-:W-:Y:S02]  /*5a60*/  SHF.L.U32 R2, R97, 0x1f, RZ ;  /* 0x0000001f61027819 */ /* 0x000fe400000006ff */
[----:B------:R-:W-:Y:S02]  /*5a70*/  CS2R R68, SRZ ;  /* 0x0000000000447805 */ /* 0x000fe4000001ff00 */
[----:B------:R-:W-:Y:S02]  /*5a80*/  ISETP.NE.U32.OR P6, PT, R0, 0x1, !P1 ;  /* 0x000000010000780c */ /* 0x000fe40004fc5470 */
[----:B------:R-:W-:Y:S02]  /*5a90*/  CS2R R62, SRZ ;  /* 0x00000000003e7805 */ /* 0x000fe4000001ff00 */
[----:B------:R-:W-:Y:S02]  /*5aa0*/  PLOP3.LUT P2, PT, PT, PT, UP1, 0x80, 0x8 ;  /* 0x000000000008781c */ /* 0x000fe40003f4f018 */
[----:B------:R-:W-:Y:S02]  /*5ab0*/  CS2R R60, SRZ ;  /* 0x00000000003c7805 */ /* 0x000fe4000001ff00 */
[----:B------:R-:W-:Y:S02]  /*5ac0*/  LEA.HI R48, R45, R45, RZ, 0x1 ;  /* 0x0000002d2d307211 */ /* 0x000fe400078f08ff */
[----:B------:R-:W-:Y:S02]  /*5ad0*/  CS2R R58, SRZ ;  /* 0x00000000003a7805 */ /* 0x000fe4000001ff00 */
[----:B------:R-:W-:Y:S02]  /*5ae0*/  LOP3.LUT P4, R103, R88, 0xff, RZ, 0xc0, !PT ;  /* 0x000000ff58677812 */ /* 0x000fe4000788c0ff */
[----:B------:R-:W-:Y:S02]  /*5af0*/  CS2R R56, SRZ ;  /* 0x0000000000387805 */ /* 0x000fe4000001ff00 */
[----:B------:R-:W-:Y:S01]  /*5b00*/  SEL R3, RZ, 0xffffffff, P3 ;  /* 0xffffffffff037807 */ /* 0x000fe20001800000 */
[----:B------:R-:W-:Y:S01]  /*5b10*/  VIADD R108, R107, 0x400 ;  /* 0x000004006b6c7836 */ /* 0x000fe20000000000 */
[----:B------:R-:W-:Y:S01]  /*5b20*/  P2R R105, PR, RZ, 0x40 ;  /* 0x00000040ff697803 */ /* 0x000fe20000000000 */
[----:B------:R-:W-:Y:S01]  /*5b30*/  IMAD.IADD R106, R99, 0x1, R107 ;  /* 0x00000001636a7824 */ /* 0x000fe200078e026b */
[----:B------:R-:W-:Y:S02]  /*5b40*/  @P6 SHF.L.U32 R0, R98, 0x1f, RZ ;  /* 0x0000001f62006819 */ /* 0x000fe400000006ff */
[----:B------:R-:W-:Y:S02]  /*5b50*/  @P2 SEL R3, R4, R3, !P4 ;  /* 0x0000000304032207 */ /* 0x000fe40006000000 */
[----:B------:R1:W3:Y:S02]  /*5b60*/  @P6 SYNCS.PHASECHK.TRANS64.TRYWAIT P1, [UR48+0x90], R0 ;  /* 0x00009000ff0065a7 */ /* 0x0002e40008021130 */
[----:B------:R-:W-:Y:S04]  /*5b70*/  LOP3.LUT R3, R3, 0x1, RZ, 0xc0, !PT ;  /* 0x0000000103037812 */ /* 0x000fe800078ec0ff */
[----:B------:R-:W-:Y:S04]  /*5b80*/  ISETP.NE.U32.AND P5, PT, R3, 0x1, PT ;  /* 0x000000010300780c */ /* 0x000fe80003fa5070 */
[----:B------:R-:W-:Y:S01]  /*5b90*/  P2R R72, PR, RZ, 0x20 ;  /* 0x00000020ff487803 */ /* 0x000fe20000000000 */
[----:B------:R4:W2:Y:S01]  /*5ba0*/  SYNCS.PHASECHK.TRANS64.TRYWAIT P0, [R64+URZ+0x100], R2 ;  /* 0x00010002400075a7 */ /* 0x0008a200080011ff */
[C---:B-1----:R-:W-:Y:S01]  /*5bb0*/  IMAD.SHL.U32 R0, R48.reuse, 0x80, RZ ;  /* 0x0000008030007824 */ /* 0x042fe200078e00ff */
[----:B------:R-:W-:Y:S04]  /*5bc0*/  LOP3.LUT R48, R48, 0xffe, RZ, 0xc0, !PT ;  /* 0x00000ffe30307812 */ /* 0x000fe800078ec0ff */
[----:B------:R-:W-:Y:S01]  /*5bd0*/  LOP3.LUT R0, R0, 0xffffff00, RZ, 0xc0, !PT ;  /* 0xffffff0000007812 */ /* 0x000fe200078ec0ff */
[----:B------:R-:W-:Y:S04]  /*5be0*/  IMAD.IADD R48, R45, 0x1, -R48 ;  /* 0x000000012d307824 */ /* 0x000fe800078e0a30 */
[----:B------:R-:W-:Y:S04]  /*5bf0*/  IMAD.IADD R0, R46, 0x1, R0 ;  /* 0x000000012e007824 */ /* 0x000fe800078e0200 */
[----:B------:R-:W-:Y:S01]  /*5c00*/  IMAD R48, R48, 0x100000, R0 ;  /* 0x0010000030307824 */ /* 0x000fe200078e0200 */
[----:B---3--:R-:W-:Y:S01]  /*5c10*/  @P6 SEL R67, RZ, 0x1, !P1 ;  /* 0x00000001ff436807 */ /* 0x008fe20004800000 */
[----:B----4-:R-:W-:Y:S06]  /*5c20*/  @!P6 BRA `(.L_x_97) ;  /* 0x000000000064e947 */ /* 0x010fec0003800000 */
[----:B------:R-:W-:Y:S01]  /*5c30*/  @P5 IMAD R5, R100, 0x2, R108 ;  /* 0x0000000264055824 */ /* 0x000fe200078e026c */
[----:B------:R-:W-:Y:S01]  /*5c40*/  ISETP.NE.AND P1, PT, R67, RZ, PT ;  /* 0x000000ff4300720c */ /* 0x000fe20003f25270 */
[----:B------:R-:W-:Y:S01]  /*5c50*/  IMAD.MOV.U32 R78, RZ, RZ, RZ ;  /* 0x000000ffff4e7224 */ /* 0x000fe200078e00ff */
[----:B------:R-:W-:Y:S01]  /*5c60*/  BSSY B0, `(.L_x_98) ;  /* 0x000000d000007945 */ /* 0x000fe20003800000 */
[----:B------:R-:W-:Y:S01]  /*5c70*/  @P5 IMAD.IADD R4, R99, 0x1, R5 ;  /* 0x0000000163045824 */ /* 0x000fe200078e0205 */
[----:B------:R-:W-:Y:S02]  /*5c80*/  CS2R R70, SRZ ;  /* 0x0000000000467805 */ /* 0x000fe4000001ff00 */
[----:B------:R-:W-:Y:S02]  /*5c90*/  CS2R R68, SRZ ;  /* 0x0000000000447805 */ /* 0x000fe4000001ff00 */
[----:B------:R-:W-:Y:S02]  /*5ca0*/  CS2R R76, SRZ ;  /* 0x00000000004c7805 */ /* 0x000fe4000001ff00 */
[----:B------:R-:W-:Y:S02]  /*5cb0*/  CS2R R58, SRZ ;  /* 0x00000000003a7805 */ /* 0x000fe4000001ff00 */
[----:B------:R-:W-:Y:S02]  /*5cc0*/  CS2R R56, SRZ ;  /* 0x0000000000387805 */ /* 0x000fe4000001ff00 */
[----:B------:R-:W-:Y:S02]  /*5cd0*/  CS2R R62, SRZ ;  /* 0x00000000003e7805 */ /* 0x000fe4000001ff00 */
[----:B------:R-:W-:Y:S01]  /*5ce0*/  CS2R R60, SRZ ;  /* 0x00000000003c7805 */ /* 0x000fe2000001ff00 */
[----:B------:R-:W-:Y:S06]  /*5cf0*/  @P1 BRA `(.L_x_99) ;  /* 0x00000000000c1947 */ /* 0x000fec0003800000 */
[----:B------:R-:W-:Y:S04]  /*5d00*/  SHF.L.U32 R3, R98, 0x1f, RZ ;  /* 0x0000001f62037819 */ /* 0x000fe800000006ff */
[----:B------:R-:W1:Y:S02]  /*5d10*/  SYNCS.PHASECHK.TRANS64.TRYWAIT P1, [UR48+0x90], R3 ;  /* 0x00009003ff0075a7 */ /* 0x000e640008021130 */
[----:B-1----:R-:W-:Y:S05]  /*5d20*/  @!P1 BRA `(.L_x_100) ;  /* 0x0000003c00f89947 */ /* 0x002fea0003800000 */
.L_x_99:
[----:B------:R-:W-:Y:S05]  /*5d30*/  BSYNC B0 ;  /* 0x0000000000007941 */ /* 0x000fea0003800000 */
.L_x_98:
[----:B------:R-:W-:Y:S01]  /*5d40*/  ISETP.NE.AND P1, PT, R72, RZ, PT ;  /* 0x000000ff4800720c */ /* 0x000fe20003f25270 */
[----:B------:R-:W-:Y:S11]  /*5d50*/  HFMA2 R65, -RZ, RZ, 0, 5.9604644775390625e-08 ;  /* 0x00000001ff417431 */ /* 0x000ff600000001ff */
[----:B------:R-:W-:Y:S01]  /*5d60*/  @!UPT UIADD3 URZ, UPT, UPT, URZ, URZ, URZ ;  /* 0x000000fffffff290 */ /* 0x000fe2000fffe0ff */
[----:B------:R-:W-:Y:S05]  /*5d70*/  @P1 WARPSYNC.ALL ;  /* 0x0000000000001948 */ /* 0x000fea0003800000 */
[----:B------:R3:W4:Y:S04]  /*5d80*/  @P1 LDSM.16.M88.4 R68, [R5] ;  /* 0x000000000544183b */ /* 0x0007280000000200 */
[----:B------:R3:W1:Y:S04]  /*5d90*/  @P1 LDSM.16.M88.4 R76, [R4] ;  /* 0x00000000044c183b */ /* 0x0006680000000200 */
[----:B------:R3:W1:Y:S04]  /*5da0*/  @P1 LDSM.16.M88.4 R56, [R66+UR48+0x400] ;  /* 0x000400304238183b */ /* 0x0006680008000200 */
[----:B------:R3:W1:Y:S02]  /*5db0*/  @P1 LDSM.16.M88.4 R60, [R106+0x400] ;  /* 0x000400006a3c183b */ /* 0x0006640000000200 */
.L_x_97:
[----:B------:R-:W-:Y:S05]  /*5dc0*/  BSYNC B1 ;  /* 0x0000000000017941 */ /* 0x000fea0003800000 */
.L_x_96:
[----:B-1----:R-:W-:Y:S04]  /*5dd0*/  SHF.R.U32.HI R0, RZ, 0x15, R48 ;  /* 0x00000015ff007819 */ /* 0x002fe80000011630 */
[----:B------:R-:W-:Y:S01]  /*5de0*/  LOP3.LUT P1, RZ, R0, 0x3, R93, 0x48, !PT ;  /* 0x0000000300ff7812 */ /* 0x000fe2000782485d */
[----:B------:R-:W-:Y:S01]  /*5df0*/  @!UPT UIADD3 URZ, UPT, UPT, URZ, URZ, URZ ;  /* 0x000000fffffff290 */ /* 0x000fe2000fffe0ff */
[----:B--2---:R-:W-:Y:S11]  /*5e00*/  @P0 BRA `(.L_x_101) ;  /* 0x0000000000080947 */ /* 0x004ff60003800000 */
[----:B------:R-:W1:Y:S02]  /*5e10*/  SYNCS.PHASECHK.TRANS64.TRYWAIT P0, [R64+URZ+0x100], R2 ;  /* 0x00010002400075a7 */ /* 0x000e6400080011ff */
[----:B-1----:R-:W-:Y:S05]  /*5e20*/  @!P0 BRA `(.L_x_102) ;  /* 0x0000003c00d08947 */ /* 0x002fea0003800000 */
.L_x_101:
[----:B------:R-:W-:Y:S05]  /*5e30*/  @!P1 BRA `(.L_x_103) ;  /* 0x0000000000409947 */ /* 0x000fea0003800000 */
[----:B------:R-:W3:Y:S01]  /*5e40*/  LDCU.64 UR8, c[0x4][0x70] ;  /* 0x01000e00ff0877ac */ /* 0x000ee20008000a00 */
[----:B------:R-:W-:Y:S01]  /*5e50*/  MOV R3, 0x0 ;  /* 0x0000000000037802 */ /* 0x000fe20000000f00 */
[----:B------:R-:W-:Y:S02]  /*5e60*/  HFMA2 R12, -RZ, RZ, 0, 5.9604644775390625e-08 ;  /* 0x00000001ff0c7431 */ /* 0x000fe400000001ff */
[----:B------:R-:W-:Y:S02]  /*5e70*/  IMAD.MOV.U32 R8, RZ, RZ, 0x192 ;  /* 0x00000192ff087424 */ /* 0x000fe400078e00ff */
[----:B------:R-:W-:Y:S01]  /*5e80*/  IMAD.MOV.U32 R13, RZ, RZ, RZ ;  /* 0x000000ffff0d7224 */ /* 0x000fe200078e00ff */
[----:B------:R-:W2:Y:S01]  /*5e90*/  LDCU.64 UR6, c[0x4][0x78] ;  /* 0x01000f00ff0677ac */ /* 0x000ea20008000a00 */
[----:B-1----:R-:W1:Y:S01]  /*5ea0*/  LDC.64 R2, c[0x4][R3] ;  /* 0x0100000003027b82 */ /* 0x002e620000000a00 */
[----:B------:R-:W5:Y:S01]  /*5eb0*/  LDCU.64 UR4, c[0x4][0x10] ;  /* 0x01000200ff0477ac */ /* 0x000f620008000a00 */
[----:B---3--:R-:W-:Y:S01]  /*5ec0*/  MOV R5, UR9 ;  /* 0x0000000900057c02 */ /* 0x008fe20008000f00 */
[----:B------:R-:W-:Y:S01]  /*5ed0*/  IMAD.U32 R4, RZ, RZ, UR8 ;  /* 0x00000008ff047e24 */ /* 0x000fe2000f8e00ff */
[----:B--2---:R-:W-:Y:S01]  /*5ee0*/  MOV R7, UR7 ;  /* 0x0000000700077c02 */ /* 0x004fe20008000f00 */
[----:B------:R-:W-:Y:S01]  /*5ef0*/  IMAD.U32 R6, RZ, RZ, UR6 ;  /* 0x00000006ff067e24 */ /* 0x000fe2000f8e00ff */
[----:B-----5:R-:W-:Y:S01]  /*5f00*/  MOV R11, UR5 ;  /* 0x00000005000b7c02 */ /* 0x020fe20008000f00 */
[----:B------:R-:W-:Y:S02]  /*5f10*/  IMAD.U32 R10, RZ, RZ, UR4 ;  /* 0x00000004ff0a7e24 */ /* 0x000fe4000f8e00ff */
[----:B------:R-:W-:Y:S07]  /*5f20*/  LEPC R20, `(.L_x_103) ;  /* 0x000000001014794e */ /* 0x000fee0000000000 */
[----:B-1--4-:R-:W-:Y:S05]  /*5f30*/  CALL.ABS.NOINC R2 ;  /* 0x0000000002007343 */ /* 0x012fea0003c00000 */
.L_x_103:
[----:B------:R-:W-:Y:S05]  /*5f40*/  WARPSYNC.ALL ;  /* 0x0000000000007948 */ /* 0x000fea0003800000 */
[----:B------:R-:W-:Y:S01]  /*5f50*/  R2UR UR4, R48 ;  /* 0x00000000300472ca */ /* 0x000fe200000e0000 */
[--C-:B------:R-:W-:Y:S01]  /*5f60*/  HADD2.F32 R50, -RZ, R56.reuse.H0_H0 ;  /* 0x20000038ff327230 */ /* 0x100fe20000004100 */
[----:B------:R-:W-:Y:S01]  /*5f70*/  SHF.L.U32 R73, R100, 0x1, RZ ;  /* 0x0000000164497819 */ /* 0x000fe200000006ff */
[----:B------:R-:W-:Y:S01]  /*5f80*/  HADD2.F32 R51, -RZ, R56.H1_H1 ;  /* 0x30000038ff337230 */ /* 0x000fe20000004100 */
[----:B------:R-:W-:Y:S01]  /*5f90*/  ISETP.NE.AND P0, PT, R101, RZ, PT ;  /* 0x000000ff6500720c */ /* 0x000fe20003f05270 */
[--C-:B------:R-:W-:Y:S01]  /*5fa0*/  HADD2.F32 R52, -RZ, R57.reuse.H0_H0 ;  /* 0x20000039ff347230 */ /* 0x100fe20000004100 */
[----:B------:R-:W-:Y:S01]  /*5fb0*/  IADD3 R108, PT, PT, R108, R73, RZ ;  /* 0x000000496c6c7210 */ /* 0x000fe20007ffe0ff */
[----:B------:R-:W-:Y:S03]  /*5fc0*/  BSSY.RECONVERGENT B0, `(.L_x_104) ;  /* 0x0000086000007945 */ /* 0x000fe60003800200 */
[----:B------:R-:W-:Y:S03]  /*5fd0*/  IADD3 R109, PT, PT, R99, R108, RZ ;  /* 0x0000006c636d7210 */ /* 0x000fe60007ffe0ff */
[----:B---3--:R-:W2:Y:S02]  /*5fe0*/  LDTM.16dp256bit.x8 R4, tmem[UR4] ;  /* 0x00000004000479ee */ /* 0x008ea400081a0000 */
[C---:B--2---:R-:W-:Y:S01]  /*5ff0*/  FMUL R0, R47.reuse, R4 ;  /* 0x000000042f007220 */ /* 0x044fe20000400000 */
[C---:B-1----:R-:W-:Y:S01]  /*6000*/  FMUL R2, R47.reuse, R5 ;  /* 0x000000052f027220 */ /* 0x042fe20000400000 */
[C---:B------:R-:W-:Y:S01]  /*6010*/  FMUL R4, R47.reuse, R8 ;  /* 0x000000082f047220 */ /* 0x040fe20000400000 */
[----:B------:R-:W-:Y:S01]  /*6020*/  FMUL R3, R47, R6 ;  /* 0x000000062f037220 */ /* 0x000fe20000400000 */
[C---:B------:R-:W-:Y:S01]  /*6030*/  FFMA R0, R49.reuse, R50, R0 ;  /* 0x0000003231007223 */ /* 0x040fe20000000000 */
[----:B------:R-:W-:Y:S01]  /*6040*/  FFMA R2, R49, R51, R2 ;  /* 0x0000003331027223 */ /* 0x000fe20000000002 */
[C---:B------:R-:W-:Y:S01]  /*6050*/  FMUL R5, R47.reuse, R9 ;  /* 0x000000092f057220 */ /* 0x040fe20000400000 */
        /* <DEDUP_REMOVED lines=16> */
[----:B------:R-:W-:Y:S02]  /*6160*/  HADD2.F32 R32, -RZ, R57.H1_H1 ;  /* 0x30000039ff207230 */ /* 0x000fe40000004100 */
[C---:B------:R-:W-:Y:S01]  /*6170*/  FMUL R26, R47.reuse, R30 ;  /* 0x0000001e2f1a7220 */ /* 0x040fe20000400000 */
[----:B------:R-:W-:Y:S01]  /*6180*/  FMUL R29, R47, R33 ;  /* 0x000000212f1d7220 */ /* 0x000fe20000400000 */
[--C-:B------:R-:W-:Y:S02]  /*6190*/  HADD2.F32 R33, -RZ, R58.reuse.H0_H0 ;  /* 0x2000003aff217230 */ /* 0x100fe40000004100 */
[----:B------:R-:W-:Y:S01]  /*61a0*/  FFMA R3, R49, R52, R3 ;  /* 0x0000003431037223 */ /* 0x000fe20000000003 */
[C---:B------:R-:W-:Y:S01]  /*61b0*/  FMUL R7, R47.reuse, R7 ;  /* 0x000000072f077220 */ /* 0x040fe20000400000 */
[----:B------:R-:W-:Y:S01]  /*61c0*/  FMUL R30, R47, R34 ;  /* 0x000000222f1e7220 */ /* 0x000fe20000400000 */
[----:B------:R-:W-:Y:S01]  /*61d0*/  HADD2.F32 R34, -RZ, R58.H1_H1 ;  /* 0x3000003aff227230 */ /* 0x000fe20000004100 */
[----:B------:R-:W-:Y:S01]  /*61e0*/  F2FP.F16.F32.PACK_AB R52, R2, R0 ;  /* 0x000000000234723e */ /* 0x000fe200000000ff */
[--C-:B------:R-:W-:Y:S02]  /*61f0*/  HADD2.F32 R0, -RZ, R59.reuse.H0_H0 ;  /* 0x2000003bff007230 */ /* 0x100fe40000004100 */
[C---:B------:R-:W-:Y:S01]  /*6200*/  FFMA R7, R49.reuse, R32, R7 ;  /* 0x0000002031077223 */ /* 0x040fe20000000007 */
[----:B------:R-:W-:Y:S02]  /*6210*/  HADD2.F32 R2, -RZ, R59.H1_H1 ;  /* 0x3000003bff027230 */ /* 0x000fe40000004100 */
[C---:B------:R-:W-:Y:S01]  /*6220*/  FFMA R4, R49.reuse, R33, R4 ;  /* 0x0000002131047223 */ /* 0x040fe20000000004 */
[C---:B------:R-:W-:Y:S01]  /*6230*/  FFMA R5, R49.reuse, R34, R5 ;  /* 0x0000002231057223 */ /* 0x040fe20000000005 */
[----:B------:R-:W-:Y:S01]  /*6240*/  FFMA R6, R49, R0, R6 ;  /* 0x0000000031067223 */ /* 0x000fe20000000006 */
[--C-:B------:R-:W-:Y:S02]  /*6250*/  HADD2.F32 R0, -RZ, R60.reuse.H0_H0 ;  /* 0x2000003cff007230 */ /* 0x100fe40000004100 */
[----:B------:R-:W-:Y:S01]  /*6260*/  FMUL R11, R47, R11 ;  /* 0x0000000b2f0b7220 */ /* 0x000fe20000400000 */
[----:B------:R-:W-:Y:S01]  /*6270*/  F2FP.F16.F32.PACK_AB R53, R7, R3 ;  /* 0x000000030735723e */ /* 0x000fe200000000ff */
[--C-:B------:R-:W-:Y:S02]  /*6280*/  HADD2.F32 R3, -RZ, R61.reuse.H0_H0 ;  /* 0x2000003dff037230 */ /* 0x100fe40000004100 */
[----:B------:R-:W-:Y:S01]  /*6290*/  FMUL R15, R47, R15 ;  /* 0x0000000f2f0f7220 */ /* 0x000fe20000400000 */
[C---:B------:R-:W-:Y:S01]  /*62a0*/  FFMA R11, R49.reuse, R2, R11 ;  /* 0x00000002310b7223 */ /* 0x040fe2000000000b */
[----:B------:R-:W-:Y:S02]  /*62b0*/  HADD2.F32 R2, -RZ, R60.H1_H1 ;  /* 0x3000003cff027230 */ /* 0x000fe40000004100 */
[----:B------:R-:W-:Y:S01]  /*62c0*/  FFMA R8, R49, R0, R8 ;  /* 0x0000000031087223 */ /* 0x000fe20000000008 */
[----:B------:R-:W-:Y:S02]  /*62d0*/  HADD2.F32 R0, -RZ, R61.H1_H1 ;  /* 0x3000003dff007230 */ /* 0x000fe40000004100 */
[C---:B------:R-:W-:Y:S01]  /*62e0*/  FMUL R19, R47.reuse, R19 ;  /* 0x000000132f137220 */ /* 0x040fe20000400000 */
[----:B------:R-:W-:Y:S01]  /*62f0*/  FMUL R23, R47, R23 ;  /* 0x000000172f177220 */ /* 0x000fe20000400000 */
[C---:B------:R-:W-:Y:S01]  /*6300*/  FFMA R9, R49.reuse, R2, R9 ;  /* 0x0000000231097223 */ /* 0x040fe20000000009 */
[--C-:B------:R-:W-:Y:S02]  /*6310*/  HADD2.F32 R2, -RZ, R62.reuse.H0_H0 ;  /* 0x2000003eff027230 */ /* 0x100fe40000004100 */
[C---:B------:R-:W-:Y:S01]  /*6320*/  FFMA R10, R49.reuse, R3, R10 ;  /* 0x00000003310a7223 */ /* 0x040fe2000000000a */
[--C-:B------:R-:W-:Y:S02]  /*6330*/  HADD2.F32 R3, -RZ, R63.reuse.H0_H0 ;  /* 0x2000003fff037230 */ /* 0x100fe40000004100 */
[C---:B------:R-:W-:Y:S01]  /*6340*/  FFMA R15, R49.reuse, R0, R15 ;  /* 0x00000000310f7223 */ /* 0x040fe2000000000f */
[----:B------:R-:W-:Y:S02]  /*6350*/  HADD2.F32 R0, -RZ, R62.H1_H1 ;  /* 0x3000003eff007230 */ /* 0x000fe40000004100 */
[----:B------:R-:W-:Y:S01]  /*6360*/  FFMA R12, R49, R2, R12 ;  /* 0x00000002310c7223 */ /* 0x000fe2000000000c */
[--C-:B----4-:R-:W-:Y:S02]  /*6370*/  HADD2.F32 R2, -RZ, R68.reuse.H0_H0 ;  /* 0x20000044ff027230 */ /* 0x110fe40000004100 */
[C---:B------:R-:W-:Y:S01]  /*6380*/  FMUL R27, R47.reuse, R27 ;  /* 0x0000001b2f1b7220 */ /* 0x040fe20000400000 */
[----:B------:R-:W-:Y:S01]  /*6390*/  FMUL R31, R47, R31 ;  /* 0x0000001f2f1f7220 */ /* 0x000fe20000400000 */
[C---:B------:R-:W-:Y:S01]  /*63a0*/  FFMA R13, R49.reuse, R0, R13 ;  /* 0x00000000310d7223 */ /* 0x040fe2000000000d */
[----:B------:R-:W-:Y:S02]  /*63b0*/  HADD2.F32 R0, -RZ, R63.H1_H1 ;  /* 0x3000003fff007230 */ /* 0x000fe40000004100 */
[----:B------:R-:W-:Y:S01]  /*63c0*/  FFMA R14, R49, R3, R14 ;  /* 0x00000003310e7223 */ /* 0x000fe2000000000e */
[----:B------:R-:W-:Y:S01]  /*63d0*/  HADD2.F32 R3, -RZ, R68.H1_H1 ;  /* 0x30000044ff037230 */ /* 0x000fe20000004100 */
[----:B------:R-:W-:Y:S01]  /*63e0*/  F2FP.F16.F32.PACK_AB R54, R5, R4 ;  /* 0x000000040536723e */ /* 0x000fe200000000ff */
[----:B------:R-:W-:Y:S02]  /*63f0*/  HADD2.F32 R4, -RZ, R79.H0_H0 ;  /* 0x2000004fff047230 */ /* 0x000fe40000004100 */
[C---:B------:R-:W-:Y:S01]  /*6400*/  FFMA R19, R49.reuse, R0, R19 ;  /* 0x0000000031137223 */ /* 0x040fe20000000013 */
[--C-:B------:R-:W-:Y:S02]  /*6410*/  HADD2.F32 R0, -RZ, R69.reuse.H0_H0 ;  /* 0x20000045ff007230 */ /* 0x100fe40000004100 */
[C---:B------:R-:W-:Y:S01]  /*6420*/  FFMA R16, R49.reuse, R2, R16 ;  /* 0x0000000231107223 */ /* 0x040fe20000000010 */
[----:B------:R-:W-:Y:S01]  /*6430*/  FFMA R17, R49, R3, R17 ;  /* 0x0000000331117223 */ /* 0x000fe20000000011 */
[----:B------:R-:W-:Y:S01]  /*6440*/  HADD2.F32 R2, -RZ, R69.H1_H1 ;  /* 0x30000045ff027230 */ /* 0x000fe20000004100 */
[----:B------:R-:W-:Y:S01]  /*6450*/  F2FP.F16.F32.PACK_AB R55, R11, R6 ;  /* 0x000000060b37723e */ /* 0x000fe200000000ff */
[----:B------:R-:W-:Y:S01]  /*6460*/  FFMA R18, R49, R0, R18 ;  /* 0x0000000031127223 */ /* 0x000fe20000000012 */
[--C-:B------:R-:W-:Y:S01]  /*6470*/  HADD2.F32 R0, -RZ, R70.reuse.H0_H0 ;  /* 0x20000046ff007230 */ /* 0x100fe20000004100 */
[----:B------:R-:W-:Y:S01]  /*6480*/  F2FP.F16.F32.PACK_AB R8, R9, R8 ;  /* 0x000000080908723e */ /* 0x000fe200000000ff */
[C---:B------:R-:W-:Y:S01]  /*6490*/  FFMA R23, R49.reuse, R2, R23 ;  /* 0x0000000231177223 */ /* 0x040fe20000000017 */
[----:B------:R1:W-:Y:S01]  /*64a0*/  STSM.16.M88.4 [R107+0x400], R52 ;  /* 0x000400346b007844 */ /* 0x0003e20000000200 */
[----:B------:R-:W-:Y:S02]  /*64b0*/  HADD2.F32 R2, -RZ, R70.H1_H1 ;  /* 0x30000046ff027230 */ /* 0x000fe40000004100 */
[----:B------:R-:W-:Y:S01]  /*64c0*/  FFMA R20, R49, R0, R20 ;  /* 0x0000000031147223 */ /* 0x000fe20000000014 */
[--C-:B------:R-:W-:Y:S01]  /*64d0*/  HADD2.F32 R3, -RZ, R71.reuse.H0_H0 ;  /* 0x20000047ff037230 */ /* 0x100fe20000004100 */
[----:B------:R-:W-:Y:S01]  /*64e0*/  F2FP.F16.F32.PACK_AB R9, R15, R10 ;  /* 0x0000000a0f09723e */ /* 0x000fe200000000ff */
[----:B------:R-:W-:Y:S02]  /*64f0*/  HADD2.F32 R0, -RZ, R71.H1_H1 ;  /* 0x30000047ff007230 */ /* 0x000fe40000004100 */
[C---:B------:R-:W-:Y:S01]  /*6500*/  FFMA R21, R49.reuse, R2, R21 ;  /* 0x0000000231157223 */ /* 0x040fe20000000015 */
[--C-:B------:R-:W-:Y:S02]  /*6510*/  HADD2.F32 R2, -RZ, R76.reuse.H0_H0 ;  /* 0x2000004cff027230 */ /* 0x100fe40000004100 */
[C---:B------:R-:W-:Y:S01]  /*6520*/  FFMA R22, R49.reuse, R3, R22 ;  /* 0x0000000331167223 */ /* 0x040fe20000000016 */
[--C-:B------:R-:W-:Y:S02]  /*6530*/  HADD2.F32 R3, -RZ, R77.reuse.H0_H0 ;  /* 0x2000004dff037230 */ /* 0x100fe40000004100 */
[C---:B------:R-:W-:Y:S01]  /*6540*/  FFMA R27, R49.reuse, R0, R27 ;  /* 0x00000000311b7223 */ /* 0x040fe2000000001b */
[----:B------:R-:W-:Y:S02]  /*6550*/  HADD2.F32 R0, -RZ, R76.H1_H1 ;  /* 0x3000004cff007230 */ /* 0x000fe40000004100 */
[----:B------:R-:W-:Y:S01]  /*6560*/  FFMA R24, R49, R2, R24 ;  /* 0x0000000231187223 */ /* 0x000fe20000000018 */
[--C-:B------:R-:W-:Y:S02]  /*6570*/  HADD2.F32 R2, -RZ, R78.reuse.H0_H0 ;  /* 0x2000004eff027230 */ /* 0x100fe40000004100 */
[----:B------:R-:W-:Y:S01]  /*6580*/  FMUL R35, R47, R35 ;  /* 0x000000232f237220 */ /* 0x000fe20000400000 */
[----:B------:R-:W-:Y:S01]  /*6590*/  F2FP.F16.F32.PACK_AB R10, R13, R12 ;  /* 0x0000000c0d0a723e */ /* 0x000fe200000000ff */
[C---:B------:R-:W-:Y:S01]  /*65a0*/  FFMA R25, R49.reuse, R0, R25 ;  /* 0x0000000031197223 */ /* 0x040fe20000000019 */
[----:B------:R-:W-:Y:S02]  /*65b0*/  HADD2.F32 R0, -RZ, R77.H1_H1 ;  /* 0x3000004dff007230 */ /* 0x000fe40000004100 */
[----:B------:R-:W-:Y:S01]  /*65c0*/  FFMA R26, R49, R3, R26 ;  /* 0x00000003311a7223 */ /* 0x000fe2000000001a */
[----:B------:R-:W-:Y:S01]  /*65d0*/  HADD2.F32 R3, -RZ, R78.H1_H1 ;  /* 0x3000004eff037230 */ /* 0x000fe20000004100 */
[----:B------:R-:W-:Y:S01]  /*65e0*/  F2FP.F16.F32.PACK_AB R11, R19, R14 ;  /* 0x0000000e130b723e */ /* 0x000fe200000000ff */
[C---:B------:R-:W-:Y:S01]  /*65f0*/  FFMA R31, R49.reuse, R0, R31 ;  /* 0x00000000311f7223 */ /* 0x040fe2000000001f */
[----:B------:R-:W-:Y:S02]  /*6600*/  HADD2.F32 R0, -RZ, R79.H1_H1 ;  /* 0x3000004fff007230 */ /* 0x000fe40000004100 */
[C---:B------:R-:W-:Y:S01]  /*6610*/  FFMA R28, R49.reuse, R2, R28 ;  /* 0x00000002311c7223 */ /* 0x040fe2000000001c */
[----:B------:R1:W-:Y:S01]  /*6620*/  STSM.16.M88.4 [R106+0x400], R8 ;  /* 0x000400086a007844 */ /* 0x0003e20000000200 */
[----:B------:R-:W-:Y:S01]  /*6630*/  FFMA R29, R49, R3, R29 ;  /* 0x00000003311d7223 */ /* 0x000fe2000000001d */
[----:B------:R-:W-:Y:S01]  /*6640*/  F2FP.F16.F32.PACK_AB R16, R17, R16 ;  /* 0x000000101110723e */ /* 0x000fe200000000ff */
[----:B------:R-:W-:Y:S01]  /*6650*/  FFMA R30, R49, R4, R30 ;  /* 0x00000004311e7223 */ /* 0x000fe2000000001e */
[----:B------:R-:W-:Y:S01]  /*6660*/  F2FP.F16.F32.PACK_AB R17, R23, R18 ;  /* 0x000000121711723e */ /* 0x000fe200000000ff */
[----:B------:R-:W-:Y:S01]  /*6670*/  FFMA R35, R49, R0, R35 ;  /* 0x0000000031237223 */ /* 0x000fe20000000023 */
[----:B------:R-:W-:Y:S02]  /*6680*/  F2FP.F16.F32.PACK_AB R18, R21, R20 ;  /* 0x000000141512723e */ /* 0x000fe400000000ff */
[----:B------:R-:W-:Y:S02]  /*6690*/  F2FP.F16.F32.PACK_AB R19, R27, R22 ;  /* 0x000000161b13723e */ /* 0x000fe400000000ff */
[----:B------:R-:W-:Y:S02]  /*66a0*/  F2FP.F16.F32.PACK_AB R24, R25, R24 ;  /* 0x000000181918723e */ /* 0x000fe400000000ff */
[----:B------:R-:W-:Y:S01]  /*66b0*/  F2FP.F16.F32.PACK_AB R25, R31, R26 ;  /* 0x0000001a1f19723e */ /* 0x000fe200000000ff */
[----:B------:R1:W-:Y:S01]  /*66c0*/  STSM.16.M88.4 [R108], R16 ;  /* 0x000000106c007844 */ /* 0x0003e20000000200 */
[----:B------:R-:W-:Y:S02]  /*66d0*/  F2FP.F16.F32.PACK_AB R26, R29, R28 ;  /* 0x0000001c1d1a723e */ /* 0x000fe400000000ff */
[----:B------:R-:W-:Y:S05]  /*66e0*/  F2FP.F16.F32.PACK_AB R27, R35, R30 ;  /* 0x0000001e231b723e */ /* 0x000fea00000000ff */
[----:B------:R1:W-:Y:S01]  /*66f0*/  STSM.16.M88.4 [R109], R24 ;  /* 0x000000186d007844 */ /* 0x0003e20000000200 */
[----:B------:R-:W-:Y:S01]  /*6700*/  @!PT LDS RZ, [RZ] ;  /* 0x00000000fffff984 */ /* 0x000fe20000000800 */
[----:B------:R-:W-:Y:S01]  /*6710*/  @!PT LDS RZ, [RZ] ;  /* 0x00000000fffff984 */ /* 0x000fe20000000800 */
[----:B------:R-:W-:Y:S01]  /*6720*/  @!PT LDS RZ, [RZ] ;  /* 0x00000000fffff984 */ /* 0x000fe20000000800 */
[----:B------:R-:W-:Y:S01]  /*6730*/  @!PT LDS RZ, [RZ] ;  /* 0x00000000fffff984 */ /* 0x000fe20000000800 */
[----:B------:R2:W-:Y:S07]  /*6740*/  MEMBAR.ALL.CTA ;  /* 0x0000000000007992 */ /* 0x0005ee0000008000 */
[----:B--2---:R-:W2:Y:S02]  /*6750*/  FENCE.VIEW.ASYNC.S ;  /* 0x00000000000073c6 */ /* 0x004ea40000000000 */
[----:B--2---:R-:W-:Y:S06]  /*6760*/  BAR.SYNC.DEFER_BLOCKING 0x1, 0x80 ;  /* 0x0042000000007b1d */ /* 0x004fec0000010000 */
[----:B------:R-:W-:Y:S05]  /*6770*/  @P0 BRA `(.L_x_105) ;  /* 0x0000000000280947 */ /* 0x000fea0003800000 */
[----:B------:R-:W-:Y:S02]  /*6780*/  UIADD3 UR4, UPT, UPT, UR48, 0x400, URZ ;  /* 0x0000040030047890 */ /* 0x000fe4000fffe0ff */
[----:B------:R-:W-:Y:S01]  /*6790*/  UIADD3 UR6, UP0, UPT, UR52, 0x680, URZ ;  /* 0x0000068034067890 */ /* 0x000fe2000ff1e0ff */
[----:B------:R-:W-:Y:S03]  /*67a0*/  UMOV UR43, UR36 ;  /* 0x00000024002b7c82 */ /* 0x000fe60008000000 */
[----:B------:R-:W-:Y:S01]  /*67b0*/  MOV R94, UR4 ;  /* 0x00000004005e7c02 */ /* 0x000fe20008000f00 */
[----:B------:R-:W-:Y:S03]  /*67c0*/  UIADD3.X UR7, UPT, UPT, URZ, UR53, URZ, UP0, !UPT ;  /* 0x00000035ff077290 */ /* 0x000fe600087fe4ff */
[----:B------:R-:W-:Y:S11]  /*67d0*/  R2UR UR40, R94 ;  /* 0x000000005e2872ca */ /* 0x000ff600000e0000 */
[----:B------:R-:W-:Y:S02]  /*67e0*/  @!UPT UIADD3 URZ, UPT, UPT, URZ, URZ, URZ ;  /* 0x000000fffffff290 */ /* 0x000fe4000fffe0ff */
[----:B------:R2:W-:Y:S01]  /*67f0*/  UTMASTG.3D [UR40], [UR6] ;  /* 0x00000028060073b5 */ /* 0x0005e20008010000 */
[----:B------:R0:W-:Y:S01]  /*6800*/  UTMACMDFLUSH ;  /* 0x00000000000079b7 */ /* 0x0001e20000000000 */
[----:B--2---:R-:W-:Y:S04]  /*6810*/  DEPBAR.LE SB0, 0x1 ;  /* 0x000080400000791a */ /* 0x004fe80000000000 */
.L_x_105:
[----:B------:R-:W-:Y:S05]  /*6820*/  BSYNC.RECONVERGENT B0 ;  /* 0x0000000000007941 */ /* 0x000fea0003800200 */
.L_x_104:
[----:B------:R-:W-:Y:S01]  /*6830*/  BAR.SYNC.DEFER_BLOCKING 0x1, 0x80 ;  /* 0x0042000000007b1d */ /* 0x000fe20000010000 */
[----:B------:R-:W-:Y:S01]  /*6840*/  ISETP.NE.AND P1, PT, R105, RZ, PT ;  /* 0x000000ff6900720c */ /* 0x000fe20003f25270 */
[----:B------:R-:W-:Y:S01]  /*6850*/  UISETP.NE.AND UP0, UPT, UR49, URZ, UPT ;  /* 0x000000ff3100728c */ /* 0x000fe2000bf05270 */
[----:B------:R-:W-:Y:S11]  /*6860*/  LEA R2, R65, UR48, 0x3 ;  /* 0x0000003041027c11 */ /* 0x000ff6000f8e18ff */
[----:B------:R-:W-:Y:S01]  /*6870*/  @P1 SHF.L.U32 R3, R98, 0x1f, RZ ;  /* 0x0000001f62031819 */ /* 0x000fe200000006ff */
[----:B------:R-:W-:Y:S06]  /*6880*/  BRA.U !UP0, `(.L_x_106) ;  /* 0x0000000108247547 */ /* 0x000fec000b800000 */
[----:B------:R-:W-:Y:S01]  /*6890*/  IMAD.U32 R4, RZ, RZ, UR51 ;  /* 0x00000033ff047e24 */ /* 0x000fe2000f8e00ff */
[----:B------:R-:W-:Y:S01]  /*68a0*/  MOV R0, UR37 ;  /* 0x0000002500007c02 */ /* 0x000fe20008000f00 */
[----:B------:R-:W-:Y:S03]  /*68b0*/  UIADD3 UR51, UPT, UPT, UR51, 0x1, URZ ;  /* 0x0000000133337890 */ /* 0x000fe6000fffe0ff */
[----:B------:R-:W-:Y:S01]  /*68c0*/  @P1 LEA R4, R4, UR48, 0x3 ;  /* 0x0000003004041c11 */ /* 0x000fe2000f8e18ff */
[----:B------:R-:W-:Y:S04]  /*68d0*/  UISETP.NE.AND UP0, UPT, UR51, 0x4, UPT ;  /* 0x000000043300788c */ /* 0x000fe8000bf05270 */
[----:B------:R-:W-:Y:S01]  /*68e0*/  @P1 VIADD R4, R4, 0xb0 ;  /* 0x000000b004041836 */ /* 0x000fe20000000000 */
[----:B------:R-:W-:Y:S04]  /*68f0*/  USEL UR51, UR51, URZ, UP0 ;  /* 0x000000ff33337287 */ /* 0x000fe80008000000 */
[----:B------:R-:W-:Y:S04]  /*6900*/  @P1 PRMT R0, R0, 0x654, R4 ;  /* 0x0000065400001816 */ /* 0x000fe80000000004 */
[----:B------:R2:W-:Y:S04]  /*6910*/  @P1 SYNCS.ARRIVE.TRANS64.RED.A1T0 RZ, [R0+URZ], RZ ;  /* 0x000000ff00ff19a7 */ /* 0x0005e800081004ff */
.L_x_106:
[----:B------:R-:W3:Y:S01]  /*6920*/  @P1 SYNCS.PHASECHK.TRANS64.TRYWAIT P0, [R2+URZ+0x90], R3 ;  /* 0x00009003020015a7 */ /* 0x000ee200080011ff */
[----:B------:R-:W-:Y:S01]  /*6930*/  BSSY B1, `(.L_x_107) ;  /* 0x0000017000017945 */ /* 0x000fe20003800000 */
[----:B---3--:R-:W-:Y:S03]  /*6940*/  @P1 SEL R67, RZ, 0x1, !P0 ;  /* 0x00000001ff431807 */ /* 0x008fe60004000000 */
[----:B------:R-:W-:Y:S05]  /*6950*/  @!P1 BRA `(.L_x_108) ;  /* 0x0000000000509947 */ /* 0x000fea0003800000 */
[----:B------:R-:W-:Y:S01]  /*6960*/  ISETP.NE.AND P1, PT, R72, RZ, PT ;  /* 0x000000ff4800720c */ /* 0x000fe20003f25270 */
[----:B------:R-:W-:Y:S01]  /*6970*/  BSSY B0, `(.L_x_109) ;  /* 0x000000a000007945 */ /* 0x000fe20003800000 */
[----:B------:R-:W-:Y:S11]  /*6980*/  ISETP.NE.AND P0, PT, R67, RZ, PT ;  /* 0x000000ff4300720c */ /* 0x000ff60003f05270 */
[----:B------:R-:W-:Y:S04]  /*6990*/  @P1 IMAD R5, R65, 0x2000, R66 ;  /* 0x0000200041051824 */ /* 0x000fe800078e0242 */
[----:B------:R-:W-:Y:S05]  /*69a0*/  @P1 VIADD R4, R5, UR48 ;  /* 0x0000003005041c36 */ /* 0x000fea0008000000 */
[----:B------:R-:W-:Y:S01]  /*69b0*/  @P1 IADD3 R3, PT, PT, R73, R4, RZ ;  /* 0x0000000449031210 */ /* 0x000fe20007ffe0ff */
[----:B------:R-:W-:Y:S01]  /*69c0*/  @P1 IMAD.IADD R4, R99, 0x1, R4 ;  /* 0x0000000163041824 */ /* 0x000fe200078e0204 */
[----:B------:R-:W-:Y:S06]  /*69d0*/  @P0 BRA `(.L_x_110) ;  /* 0x00000000000c0947 */ /* 0x000fec0003800000 */
[----:B--2---:R-:W-:Y:S04]  /*69e0*/  SHF.L.U32 R0, R98, 0x1f, RZ ;  /* 0x0000001f62007819 */ /* 0x004fe800000006ff */
[----:B------:R-:W2:Y:S02]  /*69f0*/  SYNCS.PHASECHK.TRANS64.TRYWAIT P0, [R2+URZ+0x90], R0 ;  /* 0x00009000020075a7 */ /* 0x000ea400080011ff */
[----:B--2---:R-:W-:Y:S05]  /*6a00*/  @!P0 BRA `(.L_x_111) ;  /* 0x0000003000ec8947 */ /* 0x004fea0003800000 */
.L_x_110:
[----:B------:R-:W-:Y:S05]  /*6a10*/  BSYNC B0 ;  /* 0x0000000000007941 */ /* 0x000fea0003800000 */
.L_x_109:
[----:B------:R-:W-:Y:S02]  /*6a20*/  ISETP.NE.AND P0, PT, R72, RZ, PT ;  /* 0x000000ff4800720c */ /* 0x000fe40003f05270 */
[----:B------:R-:W-:Y:S11]  /*6a30*/  IADD3 R65, PT, PT, R65, 0x1, RZ ;  /* 0x0000000141417810 */ /* 0x000ff60007ffe0ff */
[----:B--2---:R-:W-:Y:S01]  /*6a40*/  @P0 IMAD.IADD R0, R99, 0x1, R3 ;  /* 0x0000000163000824 */ /* 0x004fe200078e0203 */
[----:B------:R-:W-:Y:S05]  /*6a50*/  @P0 WARPSYNC.ALL ;  /* 0x0000000000000948 */ /* 0x000fea0003800000 */
[----:B------:R3:W4:Y:S04]  /*6a60*/  @P0 LDSM.16.M88.4 R56, [R5+UR48+0x400] ;  /* 0x000400300538083b */ /* 0x0007280008000200 */
[----:B------:R3:W2:Y:S04]  /*6a70*/  @P0 LDSM.16.M88.4 R60, [R4+0x400] ;  /* 0x00040000043c083b */ /* 0x0006a80000000200 */
[----:B------:R3:W1:Y:S04]  /*6a80*/  @P0 LDSM.16.M88.4 R68, [R3+0x400] ;  /* 0x000400000344083b */ /* 0x0006680000000200 */
[----:B------:R3:W1:Y:S02]  /*6a90*/  @P0 LDSM.16.M88.4 R76, [R0+0x400] ;  /* 0x00040000004c083b */ /* 0x0006640000000200 */
.L_x_108:
[----:B------:R-:W-:Y:S05]  /*6aa0*/  BSYNC B1 ;  /* 0x0000000000017941 */ /* 0x000fea0003800000 */
.L_x_107:
[----:B--23--:R-:W-:Y:S05]  /*6ab0*/  VIADD R0, R48, 0x40 ;  /* 0x0000004030007836 */ /* 0x00cfea0000000000 */
[----:B------:R-:W-:Y:S04]  /*6ac0*/  SHF.R.U32.HI R0, RZ, 0x15, R0 ;  /* 0x00000015ff007819 */ /* 0x000fe80000011600 */
[----:B------:R-:W-:Y:S11]  /*6ad0*/  LOP3.LUT P0, RZ, R0, 0x3, R93, 0x48, !PT ;  /* 0x0000000300ff7812 */ /* 0x000ff6000780485d */
[----:B------:R-:W-:Y:S02]  /*6ae0*/  @!UPT UIADD3 URZ, UPT, UPT, URZ, URZ, URZ ;  /* 0x000000fffffff290 */ /* 0x000fe4000fffe0ff */
[----:B------:R-:W-:Y:S05]  /*6af0*/  @!P0 BRA `(.L_x_112) ;  /* 0x0000000000408947 */ /* 0x000fea0003800000 */
[----:B------:R-:W2:Y:S01]  /*6b00*/  LDCU.64 UR8, c[0x4][0x70] ;  /* 0x01000e00ff0877ac */ /* 0x000ea20008000a00 */
[----:B------:R-:W-:Y:S01]  /*6b10*/  MOV R3, 0x0 ;  /* 0x0000000000037802 */ /* 0x000fe20000000f00 */
[----:B------:R-:W-:Y:S02]  /*6b20*/  HFMA2 R12, -RZ, RZ, 0, 5.9604644775390625e-08 ;  /* 0x00000001ff0c7431 */ /* 0x000fe400000001ff */
[----:B-1----:R-:W-:Y:S02]  /*6b30*/  IMAD.MOV.U32 R8, RZ, RZ, 0x192 ;  /* 0x00000192ff087424 */ /* 0x002fe400078e00ff */
[----:B------:R-:W-:Y:S01]  /*6b40*/  IMAD.MOV.U32 R13, RZ, RZ, RZ ;  /* 0x000000ffff0d7224 */ /* 0x000fe200078e00ff */
[----:B------:R-:W1:Y:S01]  /*6b50*/  LDCU.64 UR6, c[0x4][0x78] ;  /* 0x01000f00ff0677ac */ /* 0x000e620008000a00 */
[----:B------:R-:W3:Y:S01]  /*6b60*/  LDC.64 R2, c[0x4][R3] ;  /* 0x0100000003027b82 */ /* 0x000ee20000000a00 */
[----:B------:R-:W5:Y:S01]  /*6b70*/  LDCU.64 UR4, c[0x4][0x10] ;  /* 0x01000200ff0477ac */ /* 0x000f620008000a00 */
[----:B--2---:R-:W-:Y:S01]  /*6b80*/  MOV R5, UR9 ;  /* 0x0000000900057c02 */ /* 0x004fe20008000f00 */
[----:B------:R-:W-:Y:S01]  /*6b90*/  IMAD.U32 R4, RZ, RZ, UR8 ;  /* 0x00000008ff047e24 */ /* 0x000fe2000f8e00ff */
[----:B-1----:R-:W-:Y:S01]  /*6ba0*/  MOV R7, UR7 ;  /* 0x0000000700077c02 */ /* 0x002fe20008000f00 */
[----:B------:R-:W-:Y:S01]  /*6bb0*/  IMAD.U32 R6, RZ, RZ, UR6 ;  /* 0x00000006ff067e24 */ /* 0x000fe2000f8e00ff */
[----:B-----5:R-:W-:Y:S01]  /*6bc0*/  MOV R11, UR5 ;  /* 0x00000005000b7c02 */ /* 0x020fe20008000f00 */
[----:B------:R-:W-:Y:S02]  /*6bd0*/  IMAD.U32 R10, RZ, RZ, UR4 ;  /* 0x00000004ff0a7e24 */ /* 0x000fe4000f8e00ff */
[----:B------:R-:W-:Y:S07]  /*6be0*/  LEPC R20, `(.L_x_112) ;  /* 0x000000001014794e */ /* 0x000fee0000000000 */
[----:B---34-:R-:W-:Y:S05]  /*6bf0*/  CALL.ABS.NOINC R2 ;  /* 0x0000000002007343 */ /* 0x018fea0003c00000 */
.L_x_112:
[----:B------:R-:W-:Y:S05]  /*6c00*/  WARPSYNC.ALL ;  /* 0x0000000000007948 */ /* 0x000fea0003800000 */
[----:B------:R-:W-:Y:S01]  /*6c10*/  R2UR UR4, R48 ;  /* 0x00000000300472ca */ /* 0x000fe200000e0000 */
[--C-:B----4-:R-:W-:Y:S01]  /*6c20*/  HADD2.F32 R3, -RZ, R56.reuse.H0_H0 ;  /* 0x20000038ff037230 */ /* 0x110fe20000004100 */
[----:B------:R-:W-:Y:S01]  /*6c30*/  ISETP.NE.AND P6, PT, R105, RZ, PT ;  /* 0x000000ff6900720c */ /* 0x000fe20003fc5270 */
[--C-:B------:R-:W-:Y:S01]  /*6c40*/  HADD2.F32 R51, -RZ, R57.reuse.H1_H1 ;  /* 0x30000039ff337230 */ /* 0x100fe20000004100 */
[----:B------:R-:W-:Y:S01]  /*6c50*/  MOV R50, UR51 ;  /* 0x0000003300327c02 */ /* 0x000fe20008000f00 */
[----:B------:R-:W-:Y:S01]  /*6c60*/  BSSY.RECONVERGENT B0, `(.L_x_113) ;  /* 0x000008c000007945 */ /* 0x000fe20003800200 */
[----:B------:R-:W-:Y:S02]  /*6c70*/  MOV R74, UR37 ;  /* 0x00000025004a7c02 */ /* 0x000fe40008000f00 */
[----:B------:R-:W-:Y:S05]  /*6c80*/  ISETP.NE.AND P0, PT, R101, RZ, PT ;  /* 0x000000ff6500720c */ /* 0x000fea0003f05270 */
[----:B-1----:R-:W1:Y:S02]  /*6c90*/  LDTM.16dp256bit.x8 R4, tmem[UR4+0x40] ;  /* 0x00004004000479ee */ /* 0x002e6400081a0000 */
[----:B------:R-:W-:Y:S04]  /*6ca0*/  @P6 LEA R50, R50, UR48, 0x3 ;  /* 0x0000003032326c11 */ /* 0x000fe8000f8e18ff */
[----:B------:R-:W-:Y:S04]  /*6cb0*/  @P6 IADD3 R50, PT, PT, R50, 0xb0, RZ ;  /* 0x000000b032326810 */ /* 0x000fe80007ffe0ff */
[----:B------:R-:W-:Y:S01]  /*6cc0*/  @P6 PRMT R74, R74, 0x654, R50 ;  /* 0x000006544a4a6816 */ /* 0x000fe20000000032 */
[----:B------:R-:W-:Y:S02]  /*6cd0*/  HADD2.F32 R50, -RZ, R57.H0_H0 ;  /* 0x20000039ff327230 */ /* 0x000fe40000004100 */
[C---:B-1----:R-:W-:Y:S01]  /*6ce0*/  FMUL R0, R47.reuse, R4 ;  /* 0x000000042f007220 */ /* 0x042fe20000400000 */
[----:B------:R-:W-:Y:S02]  /*6cf0*/  HADD2.F32 R4, -RZ, R56.H1_H1 ;  /* 0x30000038ff047230 */ /* 0x000fe40000004100 */
[C---:B------:R-:W-:Y:S01]  /*6d00*/  FMUL R2, R47.reuse, R5 ;  /* 0x000000052f027220 */ /* 0x040fe20000400000 */
[----:B------:R-:W-:Y:S01]  /*6d10*/  FMUL R7, R47, R7 ;  /* 0x000000072f077220 */ /* 0x000fe20000400000 */
[----:B------:R-:W-:Y:S01]  /*6d20*/  FFMA R0, R49, R3, R0 ;  /* 0x0000000331007223 */ /* 0x000fe20000000000 */
[----:B------:R-:W-:Y:S01]  /*6d30*/  FMUL R3, R47, R6 ;  /* 0x000000062f037220 */ /* 0x000fe20000400000 */
[----:B------:R-:W-:Y:S01]  /*6d40*/  FFMA R2, R49, R4, R2 ;  /* 0x0000000431027223 */ /* 0x000fe20000000002 */
[C---:B------:R-:W-:Y:S01]  /*6d50*/  FMUL R4, R47.reuse, R8 ;  /* 0x000000082f047220 */ /* 0x040fe20000400000 */
[----:B------:R-:W-:Y:S01]  /*6d60*/  FMUL R8, R47, R12 ;  /* 0x0000000c2f087220 */ /* 0x000fe20000400000 */
[----:B------:R-:W-:Y:S01]  /*6d70*/  FFMA R3, R49, R50, R3 ;  /* 0x0000003231037223 */ /* 0x000fe20000000003 */
[C---:B------:R-:W-:Y:S01]  /*6d80*/  FMUL R12, R47.reuse, R16 ;  /* 0x000000102f0c7220 */ /* 0x040fe20000400000 */
[C---:B------:R-:W-:Y:S01]  /*6d90*/  FMUL R16, R47.reuse, R20 ;  /* 0x000000142f107220 */ /* 0x040fe20000400000 */
[C---:B------:R-:W-:Y:S01]  /*6da0*/  FMUL R20, R47.reuse, R24 ;  /* 0x000000182f147220 */ /* 0x040fe20000400000 */
[C---:B------:R-:W-:Y:S01]  /*6db0*/  FMUL R24, R47.reuse, R28 ;  /* 0x0000001c2f187220 */ /* 0x040fe20000400000 */
[C---:B------:R-:W-:Y:S01]  /*6dc0*/  FMUL R28, R47.reuse, R32 ;  /* 0x000000202f1c7220 */ /* 0x040fe20000400000 */
[--C-:B------:R-:W-:Y:S01]  /*6dd0*/  HADD2.F32 R32, -RZ, R58.reuse.H0_H0 ;  /* 0x2000003aff207230 */ /* 0x100fe20000004100 */
[----:B------:R-:W-:Y:S01]  /*6de0*/  F2FP.F16.F32.PACK_AB R52, R2, R0 ;  /* 0x000000000234723e */ /* 0x000fe200000000ff */
[----:B------:R-:W-:Y:S02]  /*6df0*/  HADD2.F32 R0, -RZ, R58.H1_H1 ;  /* 0x3000003aff007230 */ /* 0x000fe40000004100 */
[----:B------:R-:W-:Y:S01]  /*6e00*/  FMUL R5, R47, R9 ;  /* 0x000000092f057220 */ /* 0x000fe20000400000 */
[--C-:B------:R-:W-:Y:S02]  /*6e10*/  HADD2.F32 R2, -RZ, R59.reuse.H0_H0 ;  /* 0x2000003bff027230 */ /* 0x100fe40000004100 */
[C---:B------:R-:W-:Y:S01]  /*6e20*/  FFMA R7, R49.reuse, R51, R7 ;  /* 0x0000003331077223 */ /* 0x040fe20000000007 */
[C---:B------:R-:W-:Y:S01]  /*6e30*/  FFMA R4, R49.reuse, R32, R4 ;  /* 0x0000002031047223 */ /* 0x040fe20000000004 */
[----:B------:R-:W-:Y:S02]  /*6e40*/  HADD2.F32 R32, -RZ, R59.H1_H1 ;  /* 0x3000003bff207230 */ /* 0x000fe40000004100 */
[----:B------:R-:W-:Y:S01]  /*6e50*/  FFMA R5, R49, R0, R5 ;  /* 0x0000000031057223 */ /* 0x000fe20000000005 */
[--C-:B------:R-:W-:Y:S01]  /*6e60*/  HADD2.F32 R0, -RZ, R60.reuse.H0_H0 ;  /* 0x2000003cff007230 */ /* 0x100fe20000004100 */
[----:B------:R-:W-:Y:S01]  /*6e70*/  F2FP.F16.F32.PACK_AB R53, R7, R3 ;  /* 0x000000030735723e */ /* 0x000fe200000000ff */
[----:B------:R-:W-:Y:S01]  /*6e80*/  FMUL R6, R47, R10 ;  /* 0x0000000a2f067220 */ /* 0x000fe20000400000 */
[----:B------:R-:W-:Y:S01]  /*6e90*/  HADD2.F32 R3, -RZ, R61.H0_H0 ;  /* 0x2000003dff037230 */ /* 0x000fe20000004100 */
[----:B------:R-:W-:Y:S01]  /*6ea0*/  F2FP.F16.F32.PACK_AB R54, R5, R4 ;  /* 0x000000040536723e */ /* 0x000fe200000000ff */
[----:B------:R-:W-:Y:S01]  /*6eb0*/  FMUL R11, R47, R11 ;  /* 0x0000000b2f0b7220 */ /* 0x000fe20000400000 */
[----:B------:R-:W-:Y:S01]  /*6ec0*/  FFMA R6, R49, R2, R6 ;  /* 0x0000000231067223 */ /* 0x000fe20000000006 */
[----:B------:R-:W-:Y:S02]  /*6ed0*/  HADD2.F32 R2, -RZ, R60.H1_H1 ;  /* 0x3000003cff027230 */ /* 0x000fe40000004100 */
[----:B------:R-:W-:Y:S01]  /*6ee0*/  FMUL R9, R47, R13 ;  /* 0x0000000d2f097220 */ /* 0x000fe20000400000 */
[C---:B------:R-:W-:Y:S01]  /*6ef0*/  FFMA R11, R49.reuse, R32, R11 ;  /* 0x00000020310b7223 */ /* 0x040fe2000000000b */
[----:B------:R-:W-:Y:S02]  /*6f00*/  HADD2.F32 R4, -RZ, R77.H0_H0 ;  /* 0x2000004dff047230 */ /* 0x000fe40000004100 */
[C---:B------:R-:W-:Y:S01]  /*6f10*/  FFMA R8, R49.reuse, R0, R8 ;  /* 0x0000000031087223 */ /* 0x040fe20000000008 */
[----:B------:R-:W-:Y:S01]  /*6f20*/  FFMA R9, R49, R2, R9 ;  /* 0x0000000231097223 */ /* 0x000fe20000000009 */
[----:B------:R-:W-:Y:S01]  /*6f30*/  HADD2.F32 R0, -RZ, R61.H1_H1 ;  /* 0x3000003dff007230 */ /* 0x000fe20000004100 */
[----:B------:R-:W-:Y:S01]  /*6f40*/  F2FP.F16.F32.PACK_AB R55, R11, R6 ;  /* 0x000000060b37723e */ /* 0x000fe200000000ff */
[C---:B------:R-:W-:Y:S01]  /*6f50*/  FMUL R10, R47.reuse, R14 ;  /* 0x0000000e2f0a7220 */ /* 0x040fe20000400000 */
[----:B------:R-:W-:Y:S01]  /*6f60*/  FMUL R15, R47, R15 ;  /* 0x0000000f2f0f7220 */ /* 0x000fe20000400000 */
[--C-:B------:R-:W-:Y:S01]  /*6f70*/  HADD2.F32 R2, -RZ, R62.reuse.H0_H0 ;  /* 0x2000003eff027230 */ /* 0x100fe20000004100 */
[----:B------:R-:W-:Y:S01]  /*6f80*/  F2FP.F16.F32.PACK_AB R8, R9, R8 ;  /* 0x000000080908723e */ /* 0x000fe200000000ff */
[----:B------:R1:W-:Y:S01]  /*6f90*/  STSM.16.M88.4 [R107+0x2400], R52 ;  /* 0x002400346b007844 */ /* 0x0003e20000000200 */
[C---:B------:R-:W-:Y:S01]  /*6fa0*/  FFMA R10, R49.reuse, R3, R10 ;  /* 0x00000003310a7223 */ /* 0x040fe2000000000a */
[C---:B------:R-:W-:Y:S01]  /*6fb0*/  FFMA R15, R49.reuse, R0, R15 ;  /* 0x00000000310f7223 */ /* 0x040fe2000000000f */
[----:B------:R-:W-:Y:S02]  /*6fc0*/  HADD2.F32 R3, -RZ, R62.H1_H1 ;  /* 0x3000003eff037230 */ /* 0x000fe40000004100 */
[----:B------:R-:W-:Y:S01]  /*6fd0*/  FFMA R12, R49, R2, R12 ;  /* 0x00000002310c7223 */ /* 0x000fe2000000000c */
[----:B------:R-:W-:Y:S01]  /*6fe0*/  FMUL R13, R47, R17 ;  /* 0x000000112f0d7220 */ /* 0x000fe20000400000 */
[--C-:B------:R-:W-:Y:S01]  /*6ff0*/  HADD2.F32 R0, -RZ, R63.reuse.H0_H0 ;  /* 0x2000003fff007230 */ /* 0x100fe20000004100 */
[----:B------:R-:W-:Y:S01]  /*7000*/  F2FP.F16.F32.PACK_AB R9, R15, R10 ;  /* 0x0000000a0f09723e */ /* 0x000fe200000000ff */
[----:B------:R-:W-:Y:S01]  /*7010*/  FMUL R14, R47, R18 ;  /* 0x000000122f0e7220 */ /* 0x000fe20000400000 */
[----:B------:R-:W-:Y:S01]  /*7020*/  FFMA R13, R49, R3, R13 ;  /* 0x00000003310d7223 */ /* 0x000fe2000000000d */
[----:B------:R-:W-:Y:S02]  /*7030*/  HADD2.F32 R2, -RZ, R63.H1_H1 ;  /* 0x3000003fff027230 */ /* 0x000fe40000004100 */
[----:B------:R-:W-:Y:S01]  /*7040*/  FMUL R19, R47, R19 ;  /* 0x000000132f137220 */ /* 0x000fe20000400000 */
[----:B------:R-:W-:Y:S01]  /*7050*/  FFMA R14, R49, R0, R14 ;  /* 0x00000000310e7223 */ /* 0x000fe2000000000e */
[--C-:B------:R-:W-:Y:S01]  /*7060*/  HADD2.F32 R0, -RZ, R68.reuse.H0_H0 ;  /* 0x20000044ff007230 */ /* 0x100fe20000004100 */
[----:B------:R-:W-:Y:S01]  /*7070*/  F2FP.F16.F32.PACK_AB R10, R13, R12 ;  /* 0x0000000c0d0a723e */ /* 0x000fe200000000ff */
[----:B------:R-:W-:Y:S01]  /*7080*/  FFMA R19, R49, R2, R19 ;  /* 0x0000000231137223 */ /* 0x000fe20000000013 */
[----:B------:R-:W-:Y:S02]  /*7090*/  HADD2.F32 R2, -RZ, R68.H1_H1 ;  /* 0x30000044ff027230 */ /* 0x000fe40000004100 */
[----:B------:R-:W-:Y:S01]  /*70a0*/  FMUL R17, R47, R21 ;  /* 0x000000152f117220 */ /* 0x000fe20000400000 */
[----:B------:R-:W-:Y:S01]  /*70b0*/  FFMA R16, R49, R0, R16 ;  /* 0x0000000031107223 */ /* 0x000fe20000000010 */
[--C-:B------:R-:W-:Y:S01]  /*70c0*/  HADD2.F32 R3, -RZ, R69.reuse.H0_H0 ;  /* 0x20000045ff037230 */ /* 0x100fe20000004100 */
[----:B------:R-:W-:Y:S01]  /*70d0*/  F2FP.F16.F32.PACK_AB R11, R19, R14 ;  /* 0x0000000e130b723e */ /* 0x000fe200000000ff */
[----:B------:R-:W-:Y:S01]  /*70e0*/  FFMA R17, R49, R2, R17 ;  /* 0x0000000231117223 */ /* 0x000fe20000000011 */
[C---:B------:R-:W-:Y:S01]  /*70f0*/  FMUL R18, R47.reuse, R22 ;  /* 0x000000162f127220 */ /* 0x040fe20000400000 */
[----:B------:R-:W-:Y:S02]  /*7100*/  HADD2.F32 R0, -RZ, R69.H1_H1 ;  /* 0x30000045ff007230 */ /* 0x000fe40000004100 */
[----:B------:R-:W-:Y:S01]  /*7110*/  FMUL R23, R47, R23 ;  /* 0x000000172f177220 */ /* 0x000fe20000400000 */
[----:B------:R1:W-:Y:S01]  /*7120*/  STSM.16.M88.4 [R106+0x2400], R8 ;  /* 0x002400086a007844 */ /* 0x0003e20000000200 */
[----:B------:R-:W-:Y:S01]  /*7130*/  F2FP.F16.F32.PACK_AB R16, R17, R16 ;  /* 0x000000101110723e */ /* 0x000fe200000000ff */
[C---:B------:R-:W-:Y:S01]  /*7140*/  FFMA R18, R49.reuse, R3, R18 ;  /* 0x0000000331127223 */ /* 0x040fe20000000012 */
[----:B------:R-:W-:Y:S01]  /*7150*/  FFMA R23, R49, R0, R23 ;  /* 0x0000000031177223 */ /* 0x000fe20000000017 */
[--C-:B------:R-:W-:Y:S02]  /*7160*/  HADD2.F32 R2, -RZ, R70.reuse.H0_H0 ;  /* 0x20000046ff027230 */ /* 0x100fe40000004100 */
[C---:B------:R-:W-:Y:S01]  /*7170*/  FMUL R21, R47.reuse, R25 ;  /* 0x000000192f157220 */ /* 0x040fe20000400000 */
[----:B------:R-:W-:Y:S02]  /*7180*/  HADD2.F32 R0, -RZ, R70.H1_H1 ;  /* 0x30000046ff007230 */ /* 0x000fe40000004100 */
[----:B------:R-:W-:Y:S01]  /*7190*/  FMUL R22, R47, R26 ;  /* 0x0000001a2f167220 */ /* 0x000fe20000400000 */
[--C-:B------:R-:W-:Y:S02]  /*71a0*/  HADD2.F32 R3, -RZ, R71.reuse.H0_H0 ;  /* 0x20000047ff037230 */ /* 0x100fe40000004100 */
[----:B------:R-:W-:Y:S01]  /*71b0*/  FFMA R20, R49, R2, R20 ;  /* 0x0000000231147223 */ /* 0x000fe20000000014 */
[----:B------:R-:W-:Y:S01]  /*71c0*/  FMUL R27, R47, R27 ;  /* 0x0000001b2f1b7220 */ /* 0x000fe20000400000 */
[C---:B------:R-:W-:Y:S01]  /*71d0*/  FFMA R21, R49.reuse, R0, R21 ;  /* 0x0000000031157223 */ /* 0x040fe20000000015 */
[----:B------:R-:W-:Y:S02]  /*71e0*/  HADD2.F32 R0, -RZ, R71.H1_H1 ;  /* 0x30000047ff007230 */ /* 0x000fe40000004100 */
[----:B------:R-:W-:Y:S01]  /*71f0*/  FFMA R22, R49, R3, R22 ;  /* 0x0000000331167223 */ /* 0x000fe20000000016 */
[--C-:B------:R-:W-:Y:S02]  /*7200*/  HADD2.F32 R2, -RZ, R76.reuse.H0_H0 ;  /* 0x2000004cff027230 */ /* 0x100fe40000004100 */
[C---:B------:R-:W-:Y:S01]  /*7210*/  FMUL R25, R47.reuse, R29 ;  /* 0x0000001d2f197220 */ /* 0x040fe20000400000 */
[----:B------:R-:W-:Y:S02]  /*7220*/  HADD2.F32 R3, -RZ, R76.H1_H1 ;  /* 0x3000004cff037230 */ /* 0x000fe40000004100 */
[----:B------:R-:W-:Y:S01]  /*7230*/  FMUL R26, R47, R30 ;  /* 0x0000001e2f1a7220 */ /* 0x000fe20000400000 */
[C---:B------:R-:W-:Y:S01]  /*7240*/  FFMA R27, R49.reuse, R0, R27 ;  /* 0x00000000311b7223 */ /* 0x040fe2000000001b */
[C---:B------:R-:W-:Y:S01]  /*7250*/  FFMA R24, R49.reuse, R2, R24 ;  /* 0x0000000231187223 */ /* 0x040fe20000000018 */
[----:B------:R-:W-:Y:S02]  /*7260*/  HADD2.F32 R0, -RZ, R77.H1_H1 ;  /* 0x3000004dff007230 */ /* 0x000fe40000004100 */
[----:B------:R-:W-:Y:S01]  /*7270*/  FFMA R25, R49, R3, R25 ;  /* 0x0000000331197223 */ /* 0x000fe20000000019 */
[----:B------:R-:W-:Y:S01]  /*7280*/  FMUL R31, R47, R31 ;  /* 0x0000001f2f1f7220 */ /* 0x000fe20000400000 */
[--C-:B------:R-:W-:Y:S02]  /*7290*/  HADD2.F32 R2, -RZ, R78.reuse.H0_H0 ;  /* 0x2000004eff027230 */ /* 0x100fe40000004100 */
[----:B------:R-:W-:Y:S01]  /*72a0*/  FFMA R26, R49, R4, R26 ;  /* 0x00000004311a7223 */ /* 0x000fe2000000001a */
[----:B------:R-:W-:Y:S02]  /*72b0*/  HADD2.F32 R3, -RZ, R78.H1_H1 ;  /* 0x3000004eff037230 */ /* 0x000fe40000004100 */
[C---:B------:R-:W-:Y:S01]  /*72c0*/  FMUL R29, R47.reuse, R33 ;  /* 0x000000212f1d7220 */ /* 0x040fe20000400000 */
[--C-:B------:R-:W-:Y:S02]  /*72d0*/  HADD2.F32 R4, -RZ, R79.reuse.H0_H0 ;  /* 0x2000004fff047230 */ /* 0x100fe40000004100 */
[----:B------:R-:W-:Y:S01]  /*72e0*/  FMUL R30, R47, R34 ;  /* 0x000000222f1e7220 */ /* 0x000fe20000400000 */
[----:B------:R-:W-:Y:S02]  /*72f0*/  HADD2.F32 R5, -RZ, R79.H1_H1 ;  /* 0x3000004fff057230 */ /* 0x000fe40000004100 */
[----:B------:R-:W-:Y:S01]  /*7300*/  FFMA R31, R49, R0, R31 ;  /* 0x00000000311f7223 */ /* 0x000fe2000000001f */
[----:B------:R-:W-:Y:S01]  /*7310*/  FMUL R35, R47, R35 ;  /* 0x000000232f237220 */ /* 0x000fe20000400000 */
[C---:B------:R-:W-:Y:S01]  /*7320*/  FFMA R28, R49.reuse, R2, R28 ;  /* 0x00000002311c7223 */ /* 0x040fe2000000001c */
[C---:B------:R-:W-:Y:S01]  /*7330*/  FFMA R29, R49.reuse, R3, R29 ;  /* 0x00000003311d7223 */ /* 0x040fe2000000001d */
[----:B------:R-:W-:Y:S01]  /*7340*/  FFMA R30, R49, R4, R30 ;  /* 0x00000004311e7223 */ /* 0x000fe2000000001e */
[----:B------:R-:W-:Y:S01]  /*7350*/  F2FP.F16.F32.PACK_AB R17, R23, R18 ;  /* 0x000000121711723e */ /* 0x000fe200000000ff */
[----:B------:R-:W-:Y:S01]  /*7360*/  FFMA R35, R49, R5, R35 ;  /* 0x0000000531237223 */ /* 0x000fe20000000023 */
[----:B------:R-:W-:Y:S02]  /*7370*/  F2FP.F16.F32.PACK_AB R18, R21, R20 ;  /* 0x000000141512723e */ /* 0x000fe400000000ff */
[----:B------:R-:W-:Y:S02]  /*7380*/  F2FP.F16.F32.PACK_AB R19, R27, R22 ;  /* 0x000000161b13723e */ /* 0x000fe400000000ff */
[----:B------:R-:W-:Y:S02]  /*7390*/  F2FP.F16.F32.PACK_AB R24, R25, R24 ;  /* 0x000000181918723e */ /* 0x000fe400000000ff */
[----:B------:R-:W-:Y:S01]  /*73a0*/  F2FP.F16.F32.PACK_AB R25, R31, R26 ;  /* 0x0000001a1f19723e */ /* 0x000fe200000000ff */
[----:B------:R1:W-:Y:S01]  /*73b0*/  STSM.16.M88.4 [R108+0x2000], R16 ;  /* 0x002000106c007844 */ /* 0x0003e20000000200 */
[----:B------:R-:W-:Y:S02]  /*73c0*/  F2FP.F16.F32.PACK_AB R26, R29, R28 ;  /* 0x0000001c1d1a723e */ /* 0x000fe400000000ff */
[----:B------:R-:W-:Y:S02]  /*73d0*/  F2FP.F16.F32.PACK_AB R27, R35, R30 ;  /* 0x0000001e231b723e */ /* 0x000fe400000000ff */
[----:B------:R-:W-:Y:S02]  /*73e0*/  LEA R0, R65, UR48, 0x3 ;  /* 0x0000003041007c11 */ /* 0x000fe4000f8e18ff */
[----:B------:R-:W-:Y:S01]  /*73f0*/  @P6 SHF.L.U32 R2, R98, 0x1f, RZ ;  /* 0x0000001f62026819 */ /* 0x000fe200000006ff */
[----:B------:R1:W-:Y:S01]  /*7400*/  STSM.16.M88.4 [R109+0x2000], R24 ;  /* 0x002000186d007844 */ /* 0x0003e20000000200 */
        /* <DEDUP_REMOVED lines=8> */
[----:B------:R-:W-:Y:S02]  /*7490*/  UIADD3 UR8, UP0, UPT, UR52, 0x680, URZ ;  /* 0x0000068034087890 */ /* 0x000fe4000ff1e0ff */
[----:B------:R-:W-:Y:S02]  /*74a0*/  UIADD3 UR5, UPT, UPT, UR41, 0x40, URZ ;  /* 0x0000004029057890 */ /* 0x000fe4000fffe0ff */
[----:B------:R-:W-:Y:S02]  /*74b0*/  UIADD3 UR4, UPT, UPT, UR48, 0x2400, URZ ;  /* 0x0000240030047890 */ /* 0x000fe4000fffe0ff */
[----:B------:R-:W-:Y:S01]  /*74c0*/  UIADD3.X UR9, UPT, UPT, URZ, UR53, URZ, UP0, !UPT ;  /* 0x00000035ff097290 */ /* 0x000fe200087fe4ff */
[----:B------:R-:W-:Y:S01]  /*74d0*/  UMOV UR6, UR42 ;  /* 0x0000002a00067c82 */ /* 0x000fe20008000000 */
[----:B------:R-:W-:Y:S07]  /*74e0*/  UMOV UR7, UR36 ;  /* 0x0000002400077c82 */ /* 0x000fee0008000000 */
[----:B------:R2:W-:Y:S01]  /*74f0*/  UTMASTG.3D [UR4], [UR8] ;  /* 0x00000004080073b5 */ /* 0x0005e20008010000 */
[----:B------:R0:W-:Y:S01]  /*7500*/  UTMACMDFLUSH ;  /* 0x00000000000079b7 */ /* 0x0001e20000000000 */
[----:B--2---:R-:W-:Y:S04]  /*7510*/  DEPBAR.LE SB0, 0x1 ;  /* 0x000080400000791a */ /* 0x004fe80000000000 */
.L_x_114:
[----:B------:R-:W-:Y:S05]  /*7520*/  BSYNC.RECONVERGENT B0 ;  /* 0x0000000000007941 */ /* 0x000fea0003800200 */
.L_x_113:
[----:B------:R-:W-:Y:S01]  /*7530*/  BAR.SYNC.DEFER_BLOCKING 0x1, 0x80 ;  /* 0x0042000000007b1d */ /* 0x000fe20000010000 */
[----:B------:R-:W-:Y:S04]  /*7540*/  UIADD3 UR40, UPT, UPT, UR51, 0x1, URZ ;  /* 0x0000000133287890 */ /* 0x000fe8000fffe0ff */
[----:B------:R-:W-:Y:S04]  /*7550*/  UISETP.NE.AND UP0, UPT, UR40, 0x4, UPT ;  /* 0x000000042800788c */ /* 0x000fe8000bf05270 */
[----:B------:R-:W-:Y:S01]  /*7560*/  USEL UR40, UR40, URZ, UP0 ;  /* 0x000000ff28287287 */ /* 0x000fe20008000000 */
[----:B------:R2:W-:Y:S01]  /*7570*/  @P6 SYNCS.ARRIVE.TRANS64.RED.A1T0 RZ, [R74+URZ], RZ ;  /* 0x000000ff4aff69a7 */ /* 0x0005e200081004ff */
[----:B------:R-:W-:Y:S01]  /*7580*/  BSSY B1, `(.L_x_115) ;  /* 0x0000018000017945 */ /* 0x000fe20003800000 */
[----:B------:R-:W3:Y:S02]  /*7590*/  @P6 SYNCS.PHASECHK.TRANS64.TRYWAIT P0, [R0+URZ+0x90], R2 ;  /* 0x00009002000065a7 */ /* 0x000ee400080011ff */
[----:B---3--:R-:W-:Y:S01]  /*75a0*/  @P6 SEL R67, RZ, 0x1, !P0 ;  /* 0x00000001ff436807 */ /* 0x008fe20004000000 */
[----:B--2---:R-:W-:Y:S06]  /*75b0*/  @!P6 BRA `(.L_x_116) ;  /* 0x000000000050e947 */ /* 0x004fec0003800000 */
        /* <DEDUP_REMOVED lines=8> */
[----:B------:R-:W-:Y:S04]  /*7640*/  SHF.L.U32 R5, R98, 0x1f, RZ ;  /* 0x0000001f62057819 */ /* 0x000fe800000006ff */
[----:B------:R-:W2:Y:S02]  /*7650*/  SYNCS.PHASECHK.TRANS64.TRYWAIT P0, [R0+URZ+0x90], R5 ;  /* 0x00009005000075a7 */ /* 0x000ea400080011ff */
[----:B--2---:R-:W-:Y:S05]  /*7660*/  @!P0 BRA `(.L_x_119) ;  /* 0x0000002400e88947 */ /* 0x004fea0003800000 */
.L_x_118:
[----:B------:R-:W-:Y:S05]  /*7670*/  BSYNC B0 ;  /* 0x0000000000007941 */ /* 0x000fea0003800000 */
.L_x_117:
[----:B------:R-:W-:Y:S02]  /*7680*/  ISETP.NE.AND P0, PT, R72, RZ, PT ;  /* 0x000000ff4800720c */ /* 0x000fe40003f05270 */
[----:B------:R-:W-:Y:S11]  /*7690*/  IADD3 R65, PT, PT, R65, 0x1, RZ ;  /* 0x0000000141417810 */ /* 0x000ff60007ffe0ff */
[----:B--2---:R-:W-:Y:S01]  /*76a0*/  @P0 IMAD.IADD R0, R99, 0x1, R2 ;  /* 0x0000000163000824 */ /* 0x004fe200078e0202 */
[----:B------:R-:W-:Y:S05]  /*76b0*/  @P0 WARPSYNC.ALL ;  /* 0x0000000000000948 */ /* 0x000fea0003800000 */
[----:B------:R2:W3:Y:S04]  /*76c0*/  @P0 LDSM.16.M88.4 R56, [R4+UR48+0x400] ;  /* 0x000400300438083b */ /* 0x0004e80008000200 */
[----:B------:R2:W4:Y:S04]  /*76d0*/  @P0 LDSM.16.M88.4 R60, [R3+0x400] ;  /* 0x00040000033c083b */ /* 0x0005280000000200 */
[----:B------:R2:W1:Y:S04]  /*76e0*/  @P0 LDSM.16.M88.4 R68, [R2+0x400] ;  /* 0x000400000244083b */ /* 0x0004680000000200 */
[----:B------:R2:W1:Y:S02]  /*76f0*/  @P0 LDSM.16.M88.4 R76, [R0+0x400] ;  /* 0x00040000004c083b */ /* 0x0004640000000200 */
.L_x_116:
[----:B------:R-:W-:Y:S05]  /*7700*/  BSYNC B1 ;  /* 0x0000000000017941 */ /* 0x000fea0003800000 */
.L_x_115:
[----:B--2---:R-:W-:Y:S05]  /*7710*/  VIADD R0, R48, 0x80 ;  /* 0x0000008030007836 */ /* 0x004fea0000000000 */
        /* <DEDUP_REMOVED lines=20> */
.L_x_120:
[----:B------:R-:W-:Y:S05]  /*7860*/  WARPSYNC.ALL ;  /* 0x0000000000007948 */ /* 0x000fea0003800000 */
[----:B------:R-:W-:Y:S01]  /*7870*/  R2UR UR4, R48 ;  /* 0x00000000300472ca */ /* 0x000fe200000e0000 */
[--C-:B---3--:R-:W-:Y:S01]  /*7880*/  HADD2.F32 R3, -RZ, R56.reuse.H0_H0 ;  /* 0x20000038ff037230 */ /* 0x108fe20000004100 */
        /* <DEDUP_REMOVED lines=35> */
[--C-:B----4-:R-:W-:Y:S01]  /*7ac0*/  HADD2.F32 R0, -RZ, R60.reuse.H0_H0 ;  /* 0x2000003cff007230 */ /* 0x110fe20000004100 */
        /* <DEDUP_REMOVED lines=107> */
.L_x_122:
[----:B------:R-:W-:Y:S05]  /*8180*/  BSYNC.RECONVERGENT B0 ;  /* 0x0000000000007941 */ /* 0x000fea0003800200 */
.L_x_121:
        /* <DEDUP_REMOVED lines=20> */
.L_x_126:
[----:B------:R-:W-:Y:S05]  /*82d0*/  BSYNC B0 ;  /* 0x0000000000007941 */ /* 0x000fea0003800000 */
.L_x_125:
[----:B------:R-:W-:Y:S11]  /*82e0*/  ISETP.NE.AND P0, PT, R72, RZ, PT ;  /* 0x000000ff4800720c */ /* 0x000ff60003f05270 */
[----:B------:R-:W-:Y:S02]  /*82f0*/  @!UPT UIADD3 URZ, UPT, UPT, URZ, URZ, URZ ;  /* 0x000000fffffff290 */ /* 0x000fe4000fffe0ff */
[----:B--2---:R-:W-:Y:S01]  /*8300*/  @P0 IADD3 R0, PT, PT, R99, R73, RZ ;  /* 0x0000004963000210 */ /* 0x004fe20007ffe0ff */
[----:B------:R-:W-:Y:S05]  /*8310*/  @P0 WARPSYNC.ALL ;  /* 0x0000000000000948 */ /* 0x000fea0003800000 */
[----:B------:R2:W3:Y:S04]  /*8320*/  @P0 LDSM.16.M88.4 R56, [R65+UR48+0x400] ;  /* 0x000400304138083b */ /* 0x0004e80008000200 */
[----:B------:R2:W4:Y:S04]  /*8330*/  @P0 LDSM.16.M88.4 R60, [R3+0x400] ;  /* 0x00040000033c083b */ /* 0x0005280000000200 */
[----:B------:R2:W1:Y:S04]  /*8340*/  @P0 LDSM.16.M88.4 R68, [R73+0x400] ;  /* 0x000400004944083b */ /* 0x0004680000000200 */
[----:B------:R2:W1:Y:S02]  /*8350*/  @P0 LDSM.16.M88.4 R76, [R0+0x400] ;  /* 0x00040000004c083b */ /* 0x0004640000000200 */
.L_x_124:
[----:B------:R-:W-:Y:S05]  /*8360*/  BSYNC B1 ;  /* 0x0000000000017941 */ /* 0x000fea0003800000 */
.L_x_123:
        /* <DEDUP_REMOVED lines=21> */
.L_x_128:
[----:B------:R-:W-:Y:S01]  /*84c0*/  ISETP.NE.AND P0, PT, R101, RZ, PT ;  /* 0x000000ff6500720c */ /* 0x000fe20003f05270 */
[----:B------:R-:W-:Y:S05]  /*84d0*/  WARPSYNC.ALL ;  /* 0x0000000000007948 */ /* 0x000fea0003800000 */
[----:B------:R-:W-:Y:S01]  /*84e0*/  R2UR UR4, R48 ;  /* 0x00000000300472ca */ /* 0x000fe200000e0000 */
[--C-:B---3--:R-:W-:Y:S01]  /*84f0*/  HADD2.F32 R0, -RZ, R56.reuse.H0_H0 ;  /* 0x20000038ff007230 */ /* 0x108fe20000004100 */
[----:B------:R-:W-:Y:S01]  /*8500*/  R2UR UR5, R64 ;  /* 0x00000000400572ca */ /* 0x000fe200000e0000 */
[----:B------:R-:W-:Y:S01]  /*8510*/  HADD2.F32 R2, -RZ, R56.H1_H1 ;  /* 0x30000038ff027230 */ /* 0x000fe20000004100 */
[----:B------:R-:W-:Y:S01]  /*8520*/  BSSY.RECONVERGENT B0, `(.L_x_129) ;  /* 0x0000089000007945 */ /* 0x000fe20003800200 */
[--C-:B------:R-:W-:Y:S02]  /*8530*/  HADD2.F32 R3, -RZ, R57.reuse.H0_H0 ;  /* 0x20000039ff037230 */ /* 0x100fe40000004100 */
[----:B------:R-:W-:Y:S02]  /*8540*/  HADD2.F32 R48, -RZ, R57.H1_H1 ;  /* 0x30000039ff307230 */ /* 0x000fe40000004100 */
[--C-:B------:R-:W-:Y:S02]  /*8550*/  HADD2.F32 R50, -RZ, R58.reuse.H0_H0 ;  /* 0x2000003aff327230 */ /* 0x100fe40000004100 */
[----:B------:R-:W-:Y:S02]  /*8560*/  HADD2.F32 R51, -RZ, R58.H1_H1 ;  /* 0x3000003aff337230 */ /* 0x000fe40000004100 */
[----:B-1----:R-:W1:Y:S01]  /*8570*/  LDTM.16dp256bit.x8 R4, tmem[UR4+0xc0] ;  /* 0x0000c004000479ee */ /* 0x002e6200081a0000 */
[----:B------:R-:W-:Y:S01]  /*8580*/  NOP ;  /* 0x0000000000007918 */ /* 0x000fe20000000000 */
[----:B------:R-:W-:Y:S01]  /*8590*/  UIADD3 UR5, UPT, UPT, UR5, 0x120, URZ ;  /* 0x0000012005057890 */ /* 0x000fe2000fffe0ff */
[--C-:B------:R-:W-:Y:S02]  /*85a0*/  HADD2.F32 R52, -RZ, R59.reuse.H0_H0 ;  /* 0x2000003bff347230 */ /* 0x100fe40000004100 */
[----:B------:R-:W-:Y:S01]  /*85b0*/  HADD2.F32 R53, -RZ, R59.H1_H1 ;  /* 0x3000003bff357230 */ /* 0x000fe20000004100 */
[----:B------:R-:W-:Y:S01]  /*85c0*/  UPRMT UR5, UR37, 0x654, UR5 ;  /* 0x0000065425057896 */ /* 0x000fe20008000005 */
[--C-:B----4-:R-:W-:Y:S02]  /*85d0*/  HADD2.F32 R54, -RZ, R60.reuse.H0_H0 ;  /* 0x2000003cff367230 */ /* 0x110fe40000004100 */
[----:B------:R-:W-:Y:S02]  /*85e0*/  HADD2.F32 R55, -RZ, R60.H1_H1 ;  /* 0x3000003cff377230 */ /* 0x000fe40000004100 */
[--C-:B------:R-:W-:Y:S02]  /*85f0*/  HADD2.F32 R56, -RZ, R61.reuse.H0_H0 ;  /* 0x2000003dff387230 */ /* 0x100fe40000004100 */
[----:B------:R-:W-:Y:S02]  /*8600*/  HADD2.F32 R57, -RZ, R61.H1_H1 ;  /* 0x3000003dff397230 */ /* 0x000fe40000004100 */
[----:B-1----:R-:W-:Y:S01]  /*8610*/  SYNCS.ARRIVE.TRANS64.RED.A1T0 RZ, [UR5], RZ ;  /* 0x000000ffffff79a7 */ /* 0x002fe20008100405 */
[--C-:B------:R-:W-:Y:S02]  /*8620*/  HADD2.F32 R58, -RZ, R62.reuse.H0_H0 ;  /* 0x2000003eff3a7230 */ /* 0x100fe40000004100 */
[----:B------:R-:W-:Y:S02]  /*8630*/  HADD2.F32 R59, -RZ, R62.H1_H1 ;  /* 0x3000003eff3b7230 */ /* 0x000fe40000004100 */
[--C-:B------:R-:W-:Y:S02]  /*8640*/  HADD2.F32 R60, -RZ, R63.reuse.H0_H0 ;  /* 0x2000003fff3c7230 */ /* 0x100fe40000004100 */
[----:B------:R-:W-:Y:S02]  /*8650*/  HADD2.F32 R61, -RZ, R63.H1_H1 ;  /* 0x3000003fff3d7230 */ /* 0x000fe40000004100 */
[C---:B------:R-:W-:Y:S01]  /*8660*/  FMUL R4, R47.reuse, R4 ;  /* 0x000000042f047220 */ /* 0x040fe20000400000 */
[C---:B------:R-:W-:Y:S01]  /*8670*/  FMUL R5, R47.reuse, R5 ;  /* 0x000000052f057220 */ /* 0x040fe20000400000 */
[C---:B------:R-:W-:Y:S01]  /*8680*/  FMUL R6, R47.reuse, R6 ;  /* 0x000000062f067220 */ /* 0x040fe20000400000 */
[----:B------:R-:W-:Y:S01]  /*8690*/  FMUL R7, R47, R7 ;  /* 0x000000072f077220 */ /* 0x000fe20000400000 */
[C---:B------:R-:W-:Y:S01]  /*86a0*/  FFMA R4, R49.reuse, R0, R4 ;  /* 0x0000000031047223 */ /* 0x040fe20000000004 */
[C---:B------:R-:W-:Y:S01]  /*86b0*/  FFMA R5, R49.reuse, R2, R5 ;  /* 0x0000000231057223 */ /* 0x040fe20000000005 */
[C---:B------:R-:W-:Y:S01]  /*86c0*/  FFMA R6, R49.reuse, R3, R6 ;  /* 0x0000000331067223 */ /* 0x040fe20000000006 */
[----:B------:R-:W-:Y:S01]  /*86d0*/  FFMA R7, R49, R48, R7 ;  /* 0x0000003031077223 */ /* 0x000fe20000000007 */
[C---:B------:R-:W-:Y:S01]  /*86e0*/  FMUL R8, R47.reuse, R8 ;  /* 0x000000082f087220 */ /* 0x040fe20000400000 */
[----:B------:R-:W-:Y:S01]  /*86f0*/  FMUL R9, R47, R9 ;  /* 0x000000092f097220 */ /* 0x000fe20000400000 */
[----:B------:R-:W-:Y:S01]  /*8700*/  F2FP.F16.F32.PACK_AB R4, R5, R4 ;  /* 0x000000040504723e */ /* 0x000fe200000000ff */
[----:B------:R-:W-:Y:S01]  /*8710*/  FMUL R0, R47, R10 ;  /* 0x0000000a2f007220 */ /* 0x000fe20000400000 */
[----:B------:R-:W-:Y:S01]  /*8720*/  F2FP.F16.F32.PACK_AB R5, R7, R6 ;  /* 0x000000060705723e */ /* 0x000fe200000000ff */
[C---:B------:R-:W-:Y:S01]  /*8730*/  FFMA R8, R49.reuse, R50, R8 ;  /* 0x0000003231087223 */ /* 0x040fe20000000008 */
[C---:B------:R-:W-:Y:S01]  /*8740*/  FFMA R9, R49.reuse, R51, R9 ;  /* 0x0000003331097223 */ /* 0x040fe20000000009 */
[----:B------:R-:W-:Y:S01]  /*8750*/  FFMA R0, R49, R52, R0 ;  /* 0x0000003431007223 */ /* 0x000fe20000000000 */
[C---:B------:R-:W-:Y:S01]  /*8760*/  FMUL R2, R47.reuse, R11 ;  /* 0x0000000b2f027220 */ /* 0x040fe20000400000 */
[C---:B------:R-:W-:Y:S01]  /*8770*/  FMUL R3, R47.reuse, R12 ;  /* 0x0000000c2f037220 */ /* 0x040fe20000400000 */
[----:B------:R-:W-:Y:S01]  /*8780*/  FMUL R10, R47, R13 ;  /* 0x0000000d2f0a7220 */ /* 0x000fe20000400000 */
[----:B------:R-:W-:Y:S01]  /*8790*/  F2FP.F16.F32.PACK_AB R6, R9, R8 ;  /* 0x000000080906723e */ /* 0x000fe200000000ff */
[C---:B------:R-:W-:Y:S01]  /*87a0*/  FFMA R2, R49.reuse, R53, R2 ;  /* 0x0000003531027223 */ /* 0x040fe20000000002 */
[C---:B------:R-:W-:Y:S01]  /*87b0*/  FFMA R3, R49.reuse, R54, R3 ;  /* 0x0000003631037223 */ /* 0x040fe20000000003 */
[----:B------:R-:W-:Y:S01]  /*87c0*/  FFMA R10, R49, R55, R10 ;  /* 0x00000037310a7223 */ /* 0x000fe2000000000a */
[C---:B------:R-:W-:Y:S01]  /*87d0*/  FMUL R11, R47.reuse, R14 ;  /* 0x0000000e2f0b7220 */ /* 0x040fe20000400000 */
[C---:B------:R-:W-:Y:S01]  /*87e0*/  FMUL R15, R47.reuse, R15 ;  /* 0x0000000f2f0f7220 */ /* 0x040fe20000400000 */
[----:B------:R-:W-:Y:S01]  /*87f0*/  F2FP.F16.F32.PACK_AB R7, R2, R0 ;  /* 0x000000000207723e */ /* 0x000fe200000000ff */
[----:B------:R-:W-:Y:S01]  /*8800*/  FMUL R12, R47, R16 ;  /* 0x000000102f0c7220 */ /* 0x000fe20000400000 */
[----:B------:R-:W-:Y:S01]  /*8810*/  F2FP.F16.F32.PACK_AB R8, R10, R3 ;  /* 0x000000030a08723e */ /* 0x000fe200000000ff */
[C---:B------:R-:W-:Y:S01]  /*8820*/  FFMA R11, R49.reuse, R56, R11 ;  /* 0x00000038310b7223 */ /* 0x040fe2000000000b */
[C---:B------:R-:W-:Y:S01]  /*8830*/  FFMA R15, R49.reuse, R57, R15 ;  /* 0x00000039310f7223 */ /* 0x040fe2000000000f */
[----:B------:R1:W-:Y:S01]  /*8840*/  STSM.16.M88.4 [R107+0x6400], R4 ;  /* 0x006400046b007844 */ /* 0x0003e20000000200 */
[----:B------:R-:W-:Y:S01]  /*8850*/  FFMA R12, R49, R58, R12 ;  /* 0x0000003a310c7223 */ /* 0x000fe2000000000c */
[C---:B------:R-:W-:Y:S01]  /*8860*/  FMUL R13, R47.reuse, R17 ;  /* 0x000000112f0d7220 */ /* 0x040fe20000400000 */
[----:B------:R-:W-:Y:S01]  /*8870*/  FMUL R14, R47, R18 ;  /* 0x000000122f0e7220 */ /* 0x000fe20000400000 */
[----:B------:R-:W-:Y:S01]  /*8880*/  F2FP.F16.F32.PACK_AB R9, R15, R11 ;  /* 0x0000000b0f09723e */ /* 0x000fe200000000ff */
[--C-:B------:R-:W-:Y:S02]  /*8890*/  HADD2.F32 R62, -RZ, R68.reuse.H0_H0 ;  /* 0x20000044ff3e7230 */ /* 0x100fe40000004100 */
[C---:B------:R-:W-:Y:S01]  /*88a0*/  FFMA R13, R49.reuse, R59, R13 ;  /* 0x0000003b310d7223 */ /* 0x040fe2000000000d */
[----:B------:R-:W-:Y:S01]  /*88b0*/  FFMA R14, R49, R60, R14 ;  /* 0x0000003c310e7223 */ /* 0x000fe2000000000e */
[C---:B------:R-:W-:Y:S01]  /*88c0*/  FMUL R19, R47.reuse, R19 ;  /* 0x000000132f137220 */ /* 0x040fe20000400000 */
[----:B------:R-:W-:Y:S02]  /*88d0*/  HADD2.F32 R63, -RZ, R68.H1_H1 ;  /* 0x30000044ff3f7230 */ /* 0x000fe40000004100 */
[----:B------:R-:W-:Y:S01]  /*88e0*/  FMUL R16, R47, R20 ;  /* 0x000000142f107220 */ /* 0x000fe20000400000 */
[----:B------:R-:W-:Y:S01]  /*88f0*/  F2FP.F16.F32.PACK_AB R10, R13, R12 ;  /* 0x0000000c0d0a723e */ /* 0x000fe200000000ff */
[C---:B------:R-:W-:Y:S01]  /*8900*/  FFMA R19, R49.reuse, R61, R19 ;  /* 0x0000003d31137223 */ /* 0x040fe20000000013 */
[--C-:B------:R-:W-:Y:S02]  /*8910*/  HADD2.F32 R64, -RZ, R69.reuse.H0_H0 ;  /* 0x20000045ff407230 */ /* 0x100fe40000004100 */
[----:B------:R-:W-:Y:S01]  /*8920*/  FFMA R16, R49, R62, R16 ;  /* 0x0000003e31107223 */ /* 0x000fe20000000010 */
[----:B------:R-:W-:Y:S01]  /*8930*/  FMUL R17, R47, R21 ;  /* 0x000000152f117220 */ /* 0x000fe20000400000 */
[----:B------:R-:W-:Y:S01]  /*8940*/  HADD2.F32 R65, -RZ, R69.H1_H1 ;  /* 0x30000045ff417230 */ /* 0x000fe20000004100 */
[----:B------:R-:W-:Y:S01]  /*8950*/  F2FP.F16.F32.PACK_AB R11, R19, R14 ;  /* 0x0000000e130b723e */ /* 0x000fe200000000ff */
[----:B------:R-:W-:Y:S01]  /*8960*/  FMUL R18, R47, R22 ;  /* 0x000000162f127220 */ /* 0x000fe20000400000 */
[----:B------:R-:W-:Y:S01]  /*8970*/  FFMA R17, R49, R63, R17 ;  /* 0x0000003f31117223 */ /* 0x000fe20000000011 */
[--C-:B------:R-:W-:Y:S02]  /*8980*/  HADD2.F32 R66, -RZ, R70.reuse.H0_H0 ;  /* 0x20000046ff427230 */ /* 0x100fe40000004100 */
[----:B------:R-:W-:Y:S01]  /*8990*/  FMUL R23, R47, R23 ;  /* 0x000000172f177220 */ /* 0x000fe20000400000 */
[----:B------:R1:W-:Y:S01]  /*89a0*/  STSM.16.M88.4 [R106+0x6400], R8 ;  /* 0x006400086a007844 */ /* 0x0003e20000000200 */
[----:B------:R-:W-:Y:S01]  /*89b0*/  FFMA R18, R49, R64, R18 ;  /* 0x0000004031127223 */ /* 0x000fe20000000012 */
[----:B------:R-:W-:Y:S01]  /*89c0*/  F2FP.F16.F32.PACK_AB R16, R17, R16 ;  /* 0x000000101110723e */ /* 0x000fe200000000ff */
[----:B------:R-:W-:Y:S01]  /*89d0*/  FFMA R23, R49, R65, R23 ;  /* 0x0000004131177223 */ /* 0x000fe20000000017 */
[----:B------:R-:W-:Y:S02]  /*89e0*/  HADD2.F32 R67, -RZ, R70.H1_H1 ;  /* 0x30000046ff437230 */ /* 0x000fe40000004100 */
[C---:B------:R-:W-:Y:S01]  /*89f0*/  FMUL R20, R47.reuse, R24 ;  /* 0x000000182f147220 */ /* 0x040fe20000400000 */
[--C-:B------:R-:W-:Y:S02]  /*8a00*/  HADD2.F32 R68, -RZ, R71.reuse.H0_H0 ;  /* 0x20000047ff447230 */ /* 0x100fe40000004100 */
[----:B------:R-:W-:Y:S01]  /*8a10*/  FMUL R21, R47, R25 ;  /* 0x000000192f157220 */ /* 0x000fe20000400000 */
[----:B------:R-:W-:Y:S01]  /*8a20*/  F2FP.F16.F32.PACK_AB R17, R23, R18 ;  /* 0x000000121711723e */ /* 0x000fe200000000ff */
[C---:B------:R-:W-:Y:S01]  /*8a30*/  FFMA R20, R49.reuse, R66, R20 ;  /* 0x0000004231147223 */ /* 0x040fe20000000014 */
[----:B------:R-:W-:Y:S02]  /*8a40*/  HADD2.F32 R69, -RZ, R71.H1_H1 ;  /* 0x30000047ff457230 */ /* 0x000fe40000004100 */
[----:B------:R-:W-:Y:S01]  /*8a50*/  FFMA R21, R49, R67, R21 ;  /* 0x0000004331157223 */ /* 0x000fe20000000015 */
[C---:B------:R-:W-:Y:S01]  /*8a60*/  FMUL R22, R47.reuse, R26 ;  /* 0x0000001a2f167220 */ /* 0x040fe20000400000 */
[--C-:B------:R-:W-:Y:S02]  /*8a70*/  HADD2.F32 R70, -RZ, R76.reuse.H0_H0 ;  /* 0x2000004cff467230 */ /* 0x100fe40000004100 */
[C---:B------:R-:W-:Y:S01]  /*8a80*/  FMUL R27, R47.reuse, R27 ;  /* 0x0000001b2f1b7220 */ /* 0x040fe20000400000 */
[----:B------:R-:W-:Y:S02]  /*8a90*/  HADD2.F32 R71, -RZ, R76.H1_H1 ;  /* 0x3000004cff477230 */ /* 0x000fe40000004100 */
[C---:B------:R-:W-:Y:S01]  /*8aa0*/  FMUL R24, R47.reuse, R28 ;  /* 0x0000001c2f187220 */ /* 0x040fe20000400000 */
[--C-:B------:R-:W-:Y:S02]  /*8ab0*/  HADD2.F32 R72, -RZ, R77.reuse.H0_H0 ;  /* 0x2000004dff487230 */ /* 0x100fe40000004100 */
[----:B------:R-:W-:Y:S01]  /*8ac0*/  FMUL R25, R47, R29 ;  /* 0x0000001d2f197220 */ /* 0x000fe20000400000 */
[----:B------:R-:W-:Y:S01]  /*8ad0*/  FFMA R22, R49, R68, R22 ;  /* 0x0000004431167223 */ /* 0x000fe20000000016 */
[----:B------:R-:W-:Y:S02]  /*8ae0*/  HADD2.F32 R73, -RZ, R77.H1_H1 ;  /* 0x3000004dff497230 */ /* 0x000fe40000004100 */
[----:B------:R-:W-:Y:S01]  /*8af0*/  FMUL R26, R47, R30 ;  /* 0x0000001e2f1a7220 */ /* 0x000fe20000400000 */
[----:B------:R-:W-:Y:S01]  /*8b00*/  FFMA R27, R49, R69, R27 ;  /* 0x00000045311b7223 */ /* 0x000fe2000000001b */
        /* <DEDUP_REMOVED lines=12> */
[----:B------:R-:W-:Y:S01]  /*8bd0*/  FMUL R35, R47, R35 ;  /* 0x000000232f237220 */ /* 0x000fe20000400000 */
[C---:B------:R-:W-:Y:S01]  /*8be0*/  FFMA R28, R49.reuse, R74, R28 ;  /* 0x0000004a311c7223 */ /* 0x040fe2000000001c */
[C---:B------:R-:W-:Y:S01]  /*8bf0*/  FFMA R29, R49.reuse, R75, R29 ;  /* 0x0000004b311d7223 */ /* 0x040fe2000000001d */
[C---:B------:R-:W-:Y:S01]  /*8c00*/  FFMA R30, R49.reuse, R76, R30 ;  /* 0x0000004c311e7223 */ /* 0x040fe2000000001e */
[----:B------:R-:W-:Y:S01]  /*8c10*/  FFMA R35, R49, R77, R35 ;  /* 0x0000004d31237223 */ /* 0x000fe20000000023 */
[----:B------:R-:W-:Y:S02]  /*8c20*/  F2FP.F16.F32.PACK_AB R18, R21, R20 ;  /* 0x000000141512723e */ /* 0x000fe400000000ff */
[----:B------:R-:W-:Y:S02]  /*8c30*/  F2FP.F16.F32.PACK_AB R19, R27, R22 ;  /* 0x000000161b13723e */ /* 0x000fe400000000ff */
[----:B------:R-:W-:Y:S02]  /*8c40*/  F2FP.F16.F32.PACK_AB R24, R25, R24 ;  /* 0x000000181918723e */ /* 0x000fe400000000ff */
[----:B------:R-:W-:Y:S01]  /*8c50*/  F2FP.F16.F32.PACK_AB R25, R31, R26 ;  /* 0x0000001a1f19723e */ /* 0x000fe200000000ff */
[----:B------:R1:W-:Y:S01]  /*8c60*/  STSM.16.M88.4 [R108+0x6000], R16 ;  /* 0x006000106c007844 */ /* 0x0003e20000000200 */
[----:B------:R-:W-:Y:S02]  /*8c70*/  F2FP.F16.F32.PACK_AB R26, R29, R28 ;  /* 0x0000001c1d1a723e */ /* 0x000fe400000000ff */
[----:B------:R-:W-:Y:S05]  /*8c80*/  F2FP.F16.F32.PACK_AB R27, R35, R30 ;  /* 0x0000001e231b723e */ /* 0x000fea00000000ff */
        /* <DEDUP_REMOVED lines=18> */
.L_x_130:
[----:B------:R-:W-:Y:S05]  /*8db0*/  BSYNC.RECONVERGENT B0 ;  /* 0x0000000000007941 */ /* 0x000fea0003800200 */
.L_x_129:
[----:B------:R-:W-:Y:S01]  /*8dc0*/  BAR.SYNC.DEFER_BLOCKING 0x1, 0x80 ;  /* 0x0042000000007b1d */ /* 0x000fe20000010000 */
[----:B------:R-:W-:Y:S01]  /*8dd0*/  UISETP.NE.AND UP0, UPT, UR49, -0x4, UPT ;  /* 0xfffffffc3100788c */ /* 0x000fe2000bf05270 */
[----:B------:R-:W-:Y:S08]  /*8de0*/  IADD3 R45, PT, PT, R45, 0x1, RZ ;  /* 0x000000012d2d7810 */ /* 0x000ff00007ffe0ff */
[----:B------:R-:W-:Y:S05]  /*8df0*/  BRA.U !UP0, `(.L_x_131) ;  /* 0x0000000108287547 */ /* 0x000fea000b800000 */
[----:B------:R-:W-:Y:S01]  /*8e00*/  ISETP.NE.AND P0, PT, R105, RZ, PT ;  /* 0x000000ff6900720c */ /* 0x000fe20003f05270 */
[----:B------:R-:W-:Y:S01]  /*8e10*/  IMAD.U32 R2, RZ, RZ, UR51 ;  /* 0x00000033ff027e24 */ /* 0x000fe2000f8e00ff */
[----:B------:R-:W-:Y:S01]  /*8e20*/  UIADD3 UR51, UPT, UPT, UR51, 0x1, URZ ;  /* 0x0000000133337890 */ /* 0x000fe2000fffe0ff */
[----:B------:R-:W-:Y:S03]  /*8e30*/  IMAD.U32 R0, RZ, RZ, UR37 ;  /* 0x00000025ff007e24 */ /* 0x000fe6000f8e00ff */
[----:B------:R-:W-:Y:S04]  /*8e40*/  UISETP.NE.AND UP0, UPT, UR51, 0x4, UPT ;  /* 0x000000043300788c */ /* 0x000fe8000bf05270 */
[----:B------:R-:W-:Y:S03]  /*8e50*/  USEL UR51, UR51, URZ, UP0 ;  /* 0x000000ff33337287 */ /* 0x000fe60008000000 */
[----:B------:R-:W-:Y:S05]  /*8e60*/  @P0 LEA R2, R2, UR48, 0x3 ;  /* 0x0000003002020c11 */ /* 0x000fea000f8e18ff */
[----:B------:R-:W-:Y:S05]  /*8e70*/  @P0 VIADD R2, R2, 0xb0 ;  /* 0x000000b002020836 */ /* 0x000fea0000000000 */
[----:B------:R-:W-:Y:S04]  /*8e80*/  @P0 PRMT R0, R0, 0x654, R2 ;  /* 0x0000065400000816 */ /* 0x000fe80000000002 */
[----:B------:R2:W-:Y:S03]  /*8e90*/  @P0 SYNCS.ARRIVE.TRANS64.RED.A1T0 RZ, [R0+URZ], RZ ;  /* 0x000000ff00ff09a7 */ /* 0x0005e600081004ff */
.L_x_131:
[----:B------:R-:W-:Y:S01]  /*8ea0*/  ISETP.NE.AND P2, PT, R102, RZ, PT ;  /* 0x000000ff6600720c */ /* 0x000fe20003f45270 */
[----:B------:R-:W-:Y:S01]  /*8eb0*/  UIADD3 UR49, UPT, UPT, UR49, 0x4, URZ ;  /* 0x0000000431317890 */ /* 0x000fe2000fffe0ff */
[----:B------:R-:W-:Y:S01]  /*8ec0*/  ISETP.NE.AND P0, PT, R104, 0x2, PT ;  /* 0x000000026800780c */ /* 0x000fe20003f05270 */
[----:B------:R-:W-:Y:S01]  /*8ed0*/  IMAD.IADD R14, R43, 0x1, R86 ;  /* 0x000000012b0e7824 */ /* 0x000fe200078e0256 */
[----:B------:R-:W-:Y:S01]  /*8ee0*/  ISETP.NE.AND P1, PT, R45, 0x4, PT ;  /* 0x000000042d00780c */ /* 0x000fe20003f25270 */
[----:B------:R-:W-:Y:S01]  /*8ef0*/  IMAD.IADD R15, R44, 0x1, R87 ;  /* 0x000000012c0f7824 */ /* 0x000fe200078e0257 */
[----:B------:R-:W-:Y:S02]  /*8f00*/  SEL R2, RZ, 0x1, P0 ;  /* 0x00000001ff027807 */ /* 0x000fe40000000000 */
[----:B--2---:R-:W-:Y:S02]  /*8f10*/  SEL R0, RZ, 0x1, P1 ;  /* 0x00000001ff007807 */ /* 0x004fe40000800000 */
[----:B------:R-:W-:Y:S02]  /*8f20*/  LOP3.LUT R96, R96, R2, RZ, 0x3c, !PT ;  /* 0x0000000260607212 */ /* 0x000fe400078e3cff */
[----:B------:R-:W-:Y:S02]  /*8f30*/  LOP3.LUT R97, R97, R0, RZ, 0x3c, !PT ;  /* 0x0000000061617212 */ /* 0x000fe400078e3cff */
[----:B------:R-:W-:Y:S02]  /*8f40*/  @P2 R2UR UR36, R95 ;  /* 0x000000005f2422ca */ /* 0x000fe400000e0000 */
[----:B------:R-:W-:Y:S02]  /*8f50*/  SEL R104, R104, RZ, P0 ;  /* 0x000000ff68687207 */ /* 0x000fe40000000000 */
[----:B------:R-:W-:Y:S01]  /*8f60*/  SEL R45, R45, RZ, P1 ;  /* 0x000000ff2d2d7207 */ /* 0x000fe20000800000 */
[----:B------:R-:W-:Y:S10]  /*8f70*/  @P2 BRA `(.L_x_132) ;  /* 0xffffffc000082947 */ /* 0x000ff4000383ffff */
[----:B------:R-:W-:-:S09]  /*8f80*/  UISETP.NE.AND UP0, UPT, UR50, URZ, UPT ;  /* 0x000000ff3200728c */ /* 0x000fd2000bf05270 */
[----:B------:R-:W-:Y:S05]  /*8f90*/  BRA.U !UP0, `(.L_x_133) ;  /* 0x0000000108487547 */ /* 0x000fea000b800000 */
[----:B------:R-:W2:Y:S02]  /*8fa0*/  LDCU.64 UR4, c[0x0][0x890] ;  /* 0x00011200ff0477ac */ /* 0x000ea40008000a00 */
[----:B--2---:R-:W-:-:S04]  /*8fb0*/  UISETP.NE.U32.AND UP0, UPT, UR4, URZ, UPT ;  /* 0x000000ff0400728c */ /* 0x004fc8000bf05070 */
[----:B------:R-:W-:-:S09]  /*8fc0*/  UISETP.NE.AND.EX UP0, UPT, UR5, URZ, UPT, UP0 ;  /* 0x000000ff0500728c */ /* 0x000fd2000bf05300 */
[----:B------:R-:W-:Y:S05]  /*8fd0*/  BRA.U UP0, `(.L_x_134) ;  /* 0x00000001000c7547 */ /* 0x000fea000b800000 */
[----:B------:R-:W-:-:S13]  /*8fe0*/  FSETP.NEU.AND P0, PT, R49, RZ, PT ;  /* 0x000000ff3100720b */ /* 0x000fda0003f0d000 */
[----:B------:R-:W-:Y:S05]  /*8ff0*/  @!P0 EXIT ;  /* 0x000000000000894d */ /* 0x000fea0003800000 */
[----:B------:R-:W-:Y:S05]  /*9000*/  BRA `(.L_x_133) ;  /* 0x00000000002c7947 */ /* 0x000fea0003800000 */
.L_x_134:
[----:B------:R-:W-:Y:S01]  /*9010*/  ISETP.NE.AND P0, PT, R103, RZ, PT ;  /* 0x000000ff6700720c */ /* 0x000fe20003f05270 */
[----:B------:R-:W-:-:S12]  /*9020*/  BSSY.RECONVERGENT B0, `(.L_x_133) ;  /* 0x0000009000007945 */ /* 0x000fd80003800200 */
[----:B------:R-:W-:Y:S05]  /*9030*/  @P0 BRA `(.L_x_135) ;  /* 0x0000000000140947 */ /* 0x000fea0003800000 */
[----:B------:R-:W2:Y:S02]  /*9040*/  LDCU.64 UR4, c[0x0][0x888] ;  /* 0x00011100ff0477ac */ /* 0x000ea40008000a00 */
[----:B--2---:R-:W-:-:S04]  /*9050*/  ISETP.NE.U32.AND P0, PT, RZ, UR4, PT ;  /* 0x00000004ff007c0c */ /* 0x004fc8000bf05070 */
[----:B------:R-:W-:-:S13]  /*9060*/  ISETP.NE.AND.EX P0, PT, RZ, UR5, PT, P0 ;  /* 0x00000005ff007c0c */ /* 0x000fda000bf05300 */
[----:B------:R-:W-:Y:S05]  /*9070*/  @!P0 EXIT ;  /* 0x000000000000894d */ /* 0x000fea0003800000 */
[----:B------:R-:W-:Y:S05]  /*9080*/  BRA `(.L_x_136) ;  /* 0x0000000000087947 */ /* 0x000fea0003800000 */
.L_x_135:
[----:B------:R-:W-:-:S13]  /*9090*/  FSETP.NEU.AND P0, PT, R49, RZ, PT ;  /* 0x000000ff3100720b */ /* 0x000fda0003f0d000 */
[----:B------:R-:W-:Y:S05]  /*90a0*/  @!P0 EXIT ;  /* 0x000000000000894d */ /* 0x000fea0003800000 */
.L_x_136:
[----:B------:R-:W-:Y:S05]  /*90b0*/  BSYNC.RECONVERGENT B0 ;  /* 0x0000000000007941 */ /* 0x000fea0003800200 */
.L_x_133:
[----:B------:R-:W-:Y:S01]  /*90c0*/  ULEA UR4, UR51, UR48, 0x3 ;  /* 0x0000003033047291 */ /* 0x000fe2000f8e18ff */
[----:B------:R-:W-:-:S04]  /*90d0*/  DEPBAR.LE SB0, 0x0 ;  /* 0x000080000000791a */ /* 0x000fc80000000000 */
[----:B------:R-:W-:-:S04]  /*90e0*/  UIADD3 UR4, UPT, UPT, UR4, 0xb0, URZ ;  /* 0x000000b004047890 */ /* 0x000fc8000fffe0ff */
[----:B------:R-:W-:-:S09]  /*90f0*/  UPRMT UR4, UR37, 0x654, UR4 ;  /* 0x0000065425047896 */ /* 0x000fd20008000004 */
[----:B------:R-:W-:Y:S01]  /*9100*/  SYNCS.ARRIVE.TRANS64.RED.A1T0 RZ, [UR4], RZ ;  /* 0x000000ffffff79a7 */ /* 0x000fe20008100404 */
[----:B------:R-:W-:Y:S05]  /*9110*/  EXIT ;  /* 0x000000000000794d */ /* 0x000fea0003800000 */
.L_x_20:
[----:B--2---:R2:W1:Y:S02]  /*9120*/  SYNCS.PHASECHK.TRANS64.TRYWAIT P0, [R2+URZ+0x150], R3 ;  /* 0x00015003020075a7 */ /* 0x00446400080011ff */
[----:B-1----:R-:W-:Y:S05]  /*9130*/  @!P0 NANOSLEEP.SYNCS 0x989680 ;  /* 0x009896800000895d */ /* 0x002fea0003900000 */
[----:B------:R-:W1:Y:S02]  /*9140*/  @!P0 SYNCS.PHASECHK.TRANS64 P0, [R2+URZ+0x150], R3 ;  /* 0x00015003020085a7 */ /* 0x000e6400080010ff */
[----:B-1----:R-:W-:Y:S05]  /*9150*/  @!P0 BRA `(.L_x_20) ;  /* 0xfffffffc00f08947 */ /* 0x002fea000383ffff */
[----:B------:R-:W-:Y:S05]  /*9160*/  BRA `(.L_x_137) ;  /* 0xffffff8400507947 */ /* 0x000fea000383ffff */
.L_x_23:
[----:B-1----:R-:W-:-:S07]  /*9170*/  MOV R2, UR33 ;  /* 0x0000002100027c02 */ /* 0x002fce0008000f00 */
.L_x_138:
[----:B-1----:R1:W2:Y:S02]  /*9180*/  SYNCS.PHASECHK.TRANS64.TRYWAIT P0, [R2+URZ+0x48], R4 ;  /* 0x00004804020075a7 */ /* 0x0022a400080011ff */
[----:B--2---:R-:W-:Y:S05]  /*9190*/  @!P0 NANOSLEEP.SYNCS 0x989680 ;  /* 0x009896800000895d */ /* 0x004fea0003900000 */
[----:B------:R-:W2:Y:S02]  /*91a0*/  @!P0 SYNCS.PHASECHK.TRANS64 P0, [R2+URZ+0x48], R4 ;  /* 0x00004804020085a7 */ /* 0x000ea400080010ff */
[----:B--2---:R-:W-:Y:S05]  /*91b0*/  @!P0 BRA `(.L_x_138) ;  /* 0xfffffffc00f08947 */ /* 0x004fea000383ffff */
[----:B------:R-:W-:Y:S05]  /*91c0*/  BRA `(.L_x_22) ;  /* 0xffffff8400a07947 */ /* 0x000fea000383ffff */
.L_x_29:
[----:B-1----:R-:W-:-:S07]  /*91d0*/  MOV R2, UR17 ;  /* 0x0000001100027c02 */ /* 0x002fce0008000f00 */
.L_x_139:
[----:B-1----:R1:W2:Y:S02]  /*91e0*/  SYNCS.PHASECHK.TRANS64.TRYWAIT P0, [R2+URZ+0x48], R4 ;  /* 0x00004804020075a7 */ /* 0x0022a400080011ff */
[----:B--2---:R-:W-:Y:S05]  /*91f0*/  @!P0 NANOSLEEP.SYNCS 0x989680 ;  /* 0x009896800000895d */ /* 0x004fea0003900000 */
[----:B------:R-:W2:Y:S02]  /*9200*/  @!P0 SYNCS.PHASECHK.TRANS64 P0, [R2+URZ+0x48], R4 ;  /* 0x00004804020085a7 */ /* 0x000ea400080010ff */
[----:B--2---:R-:W-:Y:S05]  /*9210*/  @!P0 BRA `(.L_x_139) ;  /* 0xfffffffc00f08947 */ /* 0x004fea000383ffff */
[----:B------:R-:W-:Y:S05]  /*9220*/  BRA `(.L_x_28) ;  /* 0xffffff8800487947 */ /* 0x000fea000383ffff */
.L_x_33:
[----:B-1----:R1:W2:Y:S02]  /*9230*/  SYNCS.PHASECHK.TRANS64.TRYWAIT P0, [R2+URZ+0xe0], R3 ;  /* 0x0000e003020075a7 */ /* 0x0022a400080011ff */
[----:B--2---:R-:W-:Y:S05]  /*9240*/  @!P0 NANOSLEEP.SYNCS 0x989680 ;  /* 0x009896800000895d */ /* 0x004fea0003900000 */
[----:B------:R-:W2:Y:S02]  /*9250*/  @!P0 SYNCS.PHASECHK.TRANS64 P0, [R2+URZ+0xe0], R3 ;  /* 0x0000e003020085a7 */ /* 0x000ea400080010ff */
[----:B--2---:R-:W-:Y:S05]  /*9260*/  @!P0 BRA `(.L_x_33) ;  /* 0xfffffffc00f08947 */ /* 0x004fea000383ffff */
[----:B------:R-:W-:Y:S05]  /*9270*/  BRA `(.L_x_140) ;  /* 0xffffff8800d87947 */ /* 0x000fea000383ffff */
.L_x_37:
[----:B----4-:R-:W-:-:S07]  /*9280*/  MOV R0, UR5 ;  /* 0x0000000500007c02 */ /* 0x010fce0008000f00 */
.L_x_141:
[----:B-1----:R1:W2:Y:S02]  /*9290*/  SYNCS.PHASECHK.TRANS64.TRYWAIT P0, [R0+URZ], R2 ;  /* 0x00000002000075a7 */ /* 0x0022a400080011ff */
[----:B--2---:R-:W-:Y:S05]  /*92a0*/  @!P0 NANOSLEEP.SYNCS 0x989680 ;  /* 0x009896800000895d */ /* 0x004fea0003900000 */
[----:B------:R-:W2:Y:S02]  /*92b0*/  @!P0 SYNCS.PHASECHK.TRANS64 P0, [R0+URZ], R2 ;  /* 0x00000002000085a7 */ /* 0x000ea400080010ff */
[----:B--2---:R-:W-:Y:S05]  /*92c0*/  @!P0 BRA `(.L_x_141) ;  /* 0xfffffffc00f08947 */ /* 0x004fea000383ffff */
[----:B------:R-:W-:Y:S05]  /*92d0*/  BRA `(.L_x_142) ;  /* 0xffffff9000487947 */ /* 0x000fea000383ffff */
.L_x_38:
[----:B----4-:R-:W-:-:S07]  /*92e0*/  MOV R0, UR5 ;  /* 0x0000000500007c02 */ /* 0x010fce0008000f00 */
.L_x_143:
[----:B-1----:R1:W2:Y:S02]  /*92f0*/  SYNCS.PHASECHK.TRANS64.TRYWAIT P0, [R0+URZ], R3 ;  /* 0x00000003000075a7 */ /* 0x0022a400080011ff */
[----:B--2---:R-:W-:Y:S05]  /*9300*/  @!P0 NANOSLEEP.SYNCS 0x989680 ;  /* 0x009896800000895d */ /* 0x004fea0003900000 */
[----:B------:R-:W2:Y:S02]  /*9310*/  @!P0 SYNCS.PHASECHK.TRANS64 P0, [R0+URZ], R3 ;  /* 0x00000003000085a7 */ /* 0x000ea400080010ff */
[----:B--2---:R-:W-:Y:S05]  /*9320*/  @!P0 BRA `(.L_x_143) ;  /* 0xfffffffc00f08947 */ /* 0x004fea000383ffff */
[----:B------:R-:W-:Y:S05]  /*9330*/  BRA `(.L_x_144) ;  /* 0xffffff9000547947 */ /* 0x000fea000383ffff */
.L_x_39:
[----:B----4-:R-:W-:-:S07]  /*9340*/  MOV R0, UR5 ;  /* 0x0000000500007c02 */ /* 0x010fce0008000f00 */
.L_x_145:
[----:B-1----:R1:W2:Y:S02]  /*9350*/  SYNCS.PHASECHK.TRANS64.TRYWAIT P0, [R0+URZ], R3 ;  /* 0x00000003000075a7 */ /* 0x0022a400080011ff */
[----:B--2---:R-:W-:Y:S05]  /*9360*/  @!P0 NANOSLEEP.SYNCS 0x989680 ;  /* 0x009896800000895d */ /* 0x004fea0003900000 */
[----:B------:R-:W2:Y:S02]  /*9370*/  @!P0 SYNCS.PHASECHK.TRANS64 P0, [R0+URZ], R3 ;  /* 0x00000003000085a7 */ /* 0x000ea400080010ff */
[----:B--2---:R-:W-:Y:S05]  /*9380*/  @!P0 BRA `(.L_x_145) ;  /* 0xfffffffc00f08947 */ /* 0x004fea000383ffff */
[----:B------:R-:W-:Y:S05]  /*9390*/  BRA `(.L_x_146) ;  /* 0xffffff9000607947 */ /* 0x000fea000383ffff */
.L_x_40:
[----:B----4-:R-:W-:-:S07]  /*93a0*/  MOV R0, UR5 ;  /* 0x0000000500007c02 */ /* 0x010fce0008000f00 */
.L_x_147:
[----:B-1----:R1:W2:Y:S02]  /*93b0*/  SYNCS.PHASECHK.TRANS64.TRYWAIT P0, [R0+URZ], R3 ;  /* 0x00000003000075a7 */ /* 0x0022a400080011ff */
[----:B--2---:R-:W-:Y:S05]  /*93c0*/  @!P0 NANOSLEEP.SYNCS 0x989680 ;  /* 0x009896800000895d */ /* 0x004fea0003900000 */
[----:B------:R-:W2:Y:S02]  /*93d0*/  @!P0 SYNCS.PHASECHK.TRANS64 P0, [R0+URZ], R3 ;  /* 0x00000003000085a7 */ /* 0x000ea400080010ff */
[----:B--2---:R-:W-:Y:S05]  /*93e0*/  @!P0 BRA `(.L_x_147) ;  /* 0xfffffffc00f08947 */ /* 0x004fea000383ffff */
[----:B------:R-:W-:Y:S05]  /*93f0*/  BRA `(.L_x_148) ;  /* 0xffffff90006c7947 */ /* 0x000fea000383ffff */
.L_x_41:
[----:B----4-:R-:W-:-:S07]  /*9400*/  MOV R0, UR5 ;  /* 0x0000000500007c02 */ /* 0x010fce0008000f00 */
.L_x_149:
[----:B-1----:R1:W2:Y:S02]  /*9410*/  SYNCS.PHASECHK.TRANS64.TRYWAIT P0, [R0+URZ], R3 ;  /* 0x00000003000075a7 */ /* 0x0022a400080011ff */
[----:B--2---:R-:W-:Y:S05]  /*9420*/  @!P0 NANOSLEEP.SYNCS 0x989680 ;  /* 0x009896800000895d */ /* 0x004fea0003900000 */
[----:B------:R-:W2:Y:S02]  /*9430*/  @!P0 SYNCS.PHASECHK.TRANS64 P0, [R0+URZ], R3 ;  /* 0x00000003000085a7 */ /* 0x000ea400080010ff */
[----:B--2---:R-:W-:Y:S05]  /*9440*/  @!P0 BRA `(.L_x_149) ;  /* 0xfffffffc00f08947 */ /* 0x004fea000383ffff */
[----:B------:R-:W-:Y:S05]  /*9450*/  BRA `(.L_x_150) ;  /* 0xffffff9000787947 */ /* 0x000fea000383ffff */
.L_x_42:
[----:B----4-:R-:W-:-:S07]  /*9460*/  MOV R0, UR5 ;  /* 0x0000000500007c02 */ /* 0x010fce0008000f00 */
.L_x_151:
[----:B-1----:R1:W2:Y:S02]  /*9470*/  SYNCS.PHASECHK.TRANS64.TRYWAIT P0, [R0+URZ], R3 ;  /* 0x00000003000075a7 */ /* 0x0022a400080011ff */
[----:B--2---:R-:W-:Y:S05]  /*9480*/  @!P0 NANOSLEEP.SYNCS 0x989680 ;  /* 0x009896800000895d */ /* 0x004fea0003900000 */
[----:B------:R-:W2:Y:S02]  /*9490*/  @!P0 SYNCS.PHASECHK.TRANS64 P0, [R0+URZ], R3 ;  /* 0x00000003000085a7 */ /* 0x000ea400080010ff */
[----:B--2---:R-:W-:Y:S05]  /*94a0*/  @!P0 BRA `(.L_x_151) ;  /* 0xfffffffc00f08947 */ /* 0x004fea000383ffff */
[----:B------:R-:W-:Y:S05]  /*94b0*/  BRA `(.L_x_152) ;  /* 0xffffff9000847947 */ /* 0x000fea000383ffff */
.L_x_43:
[----:B----4-:R-:W-:-:S07]  /*94c0*/  MOV R0, UR5 ;  /* 0x0000000500007c02 */ /* 0x010fce0008000f00 */
.L_x_153:
[----:B-1----:R1:W2:Y:S02]  /*94d0*/  SYNCS.PHASECHK.TRANS64.TRYWAIT P0, [R0+URZ], R3 ;  /* 0x00000003000075a7 */ /* 0x0022a400080011ff */
[----:B--2---:R-:W-:Y:S05]  /*94e0*/  @!P0 NANOSLEEP.SYNCS 0x989680 ;  /* 0x009896800000895d */ /* 0x004fea0003900000 */
[----:B------:R-:W2:Y:S02]  /*94f0*/  @!P0 SYNCS.PHASECHK.TRANS64 P0, [R0+URZ], R3 ;  /* 0x00000003000085a7 */ /* 0x000ea400080010ff */
[----:B--2---:R-:W-:Y:S05]  /*9500*/  @!P0 BRA `(.L_x_153) ;  /* 0xfffffffc00f08947 */ /* 0x004fea000383ffff */
[----:B------:R-:W-:Y:S05]  /*9510*/  BRA `(.L_x_154) ;  /* 0xffffff9000907947 */ /* 0x000fea000383ffff */
.L_x_44:
[----:B----4-:R-:W-:-:S07]  /*9520*/  MOV R0, UR5 ;  /* 0x0000000500007c02 */ /* 0x010fce0008000f00 */
.L_x_155:
[----:B-1----:R1:W2:Y:S02]  /*9530*/  SYNCS.PHASECHK.TRANS64.TRYWAIT P0, [R0+URZ], R3 ;  /* 0x00000003000075a7 */ /* 0x0022a400080011ff */
[----:B--2---:R-:W-:Y:S05]  /*9540*/  @!P0 NANOSLEEP.SYNCS 0x989680 ;  /* 0x009896800000895d */ /* 0x004fea0003900000 */
[----:B------:R-:W2:Y:S02]  /*9550*/  @!P0 SYNCS.PHASECHK.TRANS64 P0, [R0+URZ], R3 ;  /* 0x00000003000085a7 */ /* 0x000ea400080010ff */
[----:B--2---:R-:W-:Y:S05]  /*9560*/  @!P0 BRA `(.L_x_155) ;  /* 0xfffffffc00f08947 */ /* 0x004fea000383ffff */
[----:B------:R-:W-:Y:S05]  /*9570*/  BRA `(.L_x_156) ;  /* 0xffffff90009c7947 */ /* 0x000fea000383ffff */
.L_x_47:
[----:B-1----:R1:W2:Y:S02]  /*9580*/  SYNCS.PHASECHK.TRANS64.TRYWAIT P0, [R0+URZ+0x140], R4 ;  /* 0x00014004000075a7 */ /* 0x0022a400080011ff */
[----:B--2---:R-:W-:Y:S05]  /*9590*/  @!P0 NANOSLEEP.SYNCS 0x989680 ;  /* 0x009896800000895d */ /* 0x004fea0003900000 */
[----:B------:R-:W2:Y:S02]  /*95a0*/  @!P0 SYNCS.PHASECHK.TRANS64 P0, [R0+URZ+0x140], R4 ;  /* 0x00014004000085a7 */ /* 0x000ea400080010ff */
[----:B--2---:R-:W-:Y:S05]  /*95b0*/  @!P0 BRA `(.L_x_47) ;  /* 0xfffffffc00f08947 */ /* 0x004fea000383ffff */
[----:B------:R-:W-:Y:S05]  /*95c0*/  BRA `(.L_x_157) ;  /* 0xffffff9000f87947 */ /* 0x000fea000383ffff */
.L_x_48:
[----:B------:R-:W-:-:S07]  /*95d0*/  MOV R0, UR5 ;  /* 0x0000000500007c02 */ /* 0x000fce0008000f00 */
.L_x_158:
[----:B-1----:R1:W2:Y:S02]  /*95e0*/  SYNCS.PHASECHK.TRANS64.TRYWAIT P0, [R0+URZ+0xf0], R5 ;  /* 0x0000f005000075a7 */ /* 0x0022a400080011ff */
[----:B--2---:R-:W-:Y:S05]  /*95f0*/  @!P0 NANOSLEEP.SYNCS 0x989680 ;  /* 0x009896800000895d */ /* 0x004fea0003900000 */
[----:B------:R-:W2:Y:S02]  /*9600*/  @!P0 SYNCS.PHASECHK.TRANS64 P0, [R0+URZ+0xf0], R5 ;  /* 0x0000f005000085a7 */ /* 0x000ea400080010ff */
[----:B--2---:R-:W-:Y:S05]  /*9610*/  @!P0 BRA `(.L_x_158) ;  /* 0xfffffffc00f08947 */ /* 0x004fea000383ffff */
[----:B------:R-:W-:Y:S05]  /*9620*/  BRA `(.L_x_159) ;  /* 0xffffff9400087947 */ /* 0x000fea000383ffff */
.L_x_49:
[----:B-1----:R1:W2:Y:S02]  /*9630*/  SYNCS.PHASECHK.TRANS64.TRYWAIT P1, [R0+URZ+0xe0], R4 ;  /* 0x0000e004000075a7 */ /* 0x0022a400080211ff */
[----:B--2---:R-:W-:Y:S05]  /*9640*/  @!P1 NANOSLEEP.SYNCS 0x989680 ;  /* 0x009896800000995d */ /* 0x004fea0003900000 */
[----:B------:R-:W2:Y:S02]  /*9650*/  @!P1 SYNCS.PHASECHK.TRANS64 P1, [R0+URZ+0xe0], R4 ;  /* 0x0000e004000095a7 */ /* 0x000ea400080210ff */
[----:B--2---:R-:W-:Y:S05]  /*9660*/  @!P1 BRA `(.L_x_49) ;  /* 0xfffffffc00f09947 */ /* 0x004fea000383ffff */
[----:B------:R-:W-:Y:S05]  /*9670*/  BRA `(.L_x_160) ;  /* 0xffffff9400387947 */ /* 0x000fea000383ffff */
.L_x_52:
[----:B------:R-:W-:-:S07]  /*9680*/  MOV R0, UR5 ;  /* 0x0000000500007c02 */ /* 0x000fce0008000f00 */
.L_x_161:
[----:B-1----:R1:W2:Y:S02]  /*9690*/  SYNCS.PHASECHK.TRANS64.TRYWAIT P0, [R0+URZ+0xf0], R2 ;  /* 0x0000f002000075a7 */ /* 0x0022a400080011ff */
[----:B--2---:R-:W-:Y:S05]  /*96a0*/  @!P0 NANOSLEEP.SYNCS 0x989680 ;  /* 0x009896800000895d */ /* 0x004fea0003900000 */
[----:B------:R-:W2:Y:S02]  /*96b0*/  @!P0 SYNCS.PHASECHK.TRANS64 P0, [R0+URZ+0xf0], R2 ;  /* 0x0000f002000085a7 */ /* 0x000ea400080010ff */
[----:B--2---:R-:W-:Y:S05]  /*96c0*/  @!P0 BRA `(.L_x_161) ;  /* 0xfffffffc00f08947 */ /* 0x004fea000383ffff */
[----:B------:R-:W-:Y:S05]  /*96d0*/  BRA `(.L_x_51) ;  /* 0xffffff94008c7947 */ /* 0x000fea000383ffff */
.L_x_59:
[----:B-1----:R1:W2:Y:S02]  /*96e0*/  SYNCS.PHASECHK.TRANS64.TRYWAIT P1, [R0+URZ+0xe0], R2 ;  /* 0x0000e002000075a7 */ /* 0x0022a400080211ff */
[----:B--2---:R-:W-:Y:S05]  /*96f0*/  @!P1 NANOSLEEP.SYNCS 0x989680 ;  /* 0x009896800000995d */ /* 0x004fea0003900000 */
[----:B------:R-:W2:Y:S02]  /*9700*/  @!P1 SYNCS.PHASECHK.TRANS64 P1, [R0+URZ+0xe0], R2 ;  /* 0x0000e002000095a7 */ /* 0x000ea400080210ff */
[----:B--2---:R-:W-:Y:S05]  /*9710*/  @!P1 BRA `(.L_x_59) ;  /* 0xfffffffc00f09947 */ /* 0x004fea000383ffff */
[----:B------:R-:W-:Y:S05]  /*9720*/  BRA `(.L_x_162) ;  /* 0xffffff9800ec7947 */ /* 0x000fea000383ffff */
.L_x_60:
[----:B------:R-:W-:-:S07]  /*9730*/  MOV R2, UR8 ;  /* 0x0000000800027c02 */ /* 0x000fce0008000f00 */
.L_x_163:
[----:B-1----:R1:W2:Y:S02]  /*9740*/  SYNCS.PHASECHK.TRANS64.TRYWAIT P0, [R2+URZ+0x120], R0 ;  /* 0x00012000020075a7 */ /* 0x0022a400080011ff */
[----:B--2---:R-:W-:Y:S05]  /*9750*/  @!P0 NANOSLEEP.SYNCS 0x989680 ;  /* 0x009896800000895d */ /* 0x004fea0003900000 */
[----:B------:R-:W2:Y:S02]  /*9760*/  @!P0 SYNCS.PHASECHK.TRANS64 P0, [R2+URZ+0x120], R0 ;  /* 0x00012000020085a7 */ /* 0x000ea400080010ff */
[----:B--2---:R-:W-:Y:S05]  /*9770*/  @!P0 BRA `(.L_x_163) ;  /* 0xfffffffc00f08947 */ /* 0x004fea000383ffff */
[----:B------:R-:W-:Y:S05]  /*9780*/  BRA `(.L_x_164) ;  /* 0xffffff9c003c7947 */ /* 0x000fea000383ffff */
.L_x_63:
[----:B------:R-:W-:Y:S07]  /*9790*/  MOV R0, UR7 ;  /* 0x0000000700007c02 */ /* 0x000fee0008000f00 */
.L_x_165:
[----:B-1----:R1:W2:Y:S02]  /*97a0*/  SYNCS.PHASECHK.TRANS64.TRYWAIT P0, [R0+URZ], R2 ;  /* 0x00000002000075a7 */ /* 0x0022a400080011ff */
[----:B--2---:R-:W-:Y:S05]  /*97b0*/  @!P0 NANOSLEEP.SYNCS 0x989680 ;  /* 0x009896800000895d */ /* 0x004fea0003900000 */
[----:B------:R-:W2:Y:S02]  /*97c0*/  @!P0 SYNCS.PHASECHK.TRANS64 P0, [R0+URZ], R2 ;  /* 0x00000002000085a7 */ /* 0x000ea400080010ff */
[----:B--2---:R-:W-:Y:S05]  /*97d0*/  @!P0 BRA `(.L_x_165) ;  /* 0xfffffffc00f08947 */ /* 0x004fea000383ffff */
[----:B------:R-:W-:Y:S05]  /*97e0*/  BRA `(.L_x_62) ;  /* 0xffffff9c00587947 */ /* 0x000fea000383ffff */
.L_x_66:
[----:B------:R-:W-:-:S07]  /*97f0*/  MOV R0, UR5 ;  /* 0x0000000500007c02 */ /* 0x000fce0008000f00 */
.L_x_166:
[----:B--2---:R2:W3:Y:S02]  /*9800*/  SYNCS.PHASECHK.TRANS64.TRYWAIT P0, [R0+URZ], R2 ;  /* 0x00000002000075a7 */ /* 0x0044e400080011ff */
[----:B---3--:R-:W-:Y:S05]  /*9810*/  @!P0 NANOSLEEP.SYNCS 0x989680 ;  /* 0x009896800000895d */ /* 0x008fea0003900000 */
[----:B------:R-:W3:Y:S02]  /*9820*/  @!P0 SYNCS.PHASECHK.TRANS64 P0, [R0+URZ], R2 ;  /* 0x00000002000085a7 */ /* 0x000ee400080010ff */
[----:B---3--:R-:W-:Y:S05]  /*9830*/  @!P0 BRA `(.L_x_166) ;  /* 0xfffffffc00f08947 */ /* 0x008fea000383ffff */
[----:B------:R-:W-:Y:S05]  /*9840*/  BRA `(.L_x_167) ;  /* 0xffffffa0000c7947 */ /* 0x000fea000383ffff */
.L_x_67:
[----:B------:R-:W-:-:S07]  /*9850*/  MOV R0, UR5 ;  /* 0x0000000500007c02 */ /* 0x000fce0008000f00 */
.L_x_168:
[----:B-1----:R1:W2:Y:S02]  /*9860*/  SYNCS.PHASECHK.TRANS64.TRYWAIT P0, [R0+URZ], R3 ;  /* 0x00000003000075a7 */ /* 0x0022a400080011ff */
[----:B--2---:R-:W-:Y:S05]  /*9870*/  @!P0 NANOSLEEP.SYNCS 0x989680 ;  /* 0x009896800000895d */ /* 0x004fea0003900000 */
[----:B------:R-:W2:Y:S02]  /*9880*/  @!P0 SYNCS.PHASECHK.TRANS64 P0, [R0+URZ], R3 ;  /* 0x00000003000085a7 */ /* 0x000ea400080010ff */
[----:B--2---:R-:W-:Y:S05]  /*9890*/  @!P0 BRA `(.L_x_168) ;  /* 0xfffffffc00f08947 */ /* 0x004fea000383ffff */
[----:B------:R-:W-:Y:S05]  /*98a0*/  BRA `(.L_x_169) ;  /* 0xffffffa000187947 */ /* 0x000fea000383ffff */
.L_x_68:
[----:B------:R-:W-:-:S07]  /*98b0*/  MOV R0, UR5 ;  /* 0x0000000500007c02 */ /* 0x000fce0008000f00 */
.L_x_170:
[----:B-1----:R1:W2:Y:S02]  /*98c0*/  SYNCS.PHASECHK.TRANS64.TRYWAIT P0, [R0+URZ], R3 ;  /* 0x00000003000075a7 */ /* 0x0022a400080011ff */
[----:B--2---:R-:W-:Y:S05]  /*98d0*/  @!P0 NANOSLEEP.SYNCS 0x989680 ;  /* 0x009896800000895d */ /* 0x004fea0003900000 */
[----:B------:R-:W2:Y:S02]  /*98e0*/  @!P0 SYNCS.PHASECHK.TRANS64 P0, [R0+URZ], R3 ;  /* 0x00000003000085a7 */ /* 0x000ea400080010ff */
[----:B--2---:R-:W-:Y:S05]  /*98f0*/  @!P0 BRA `(.L_x_170) ;  /* 0xfffffffc00f08947 */ /* 0x004fea000383ffff */
[----:B------:R-:W-:Y:S05]  /*9900*/  BRA `(.L_x_171) ;  /* 0xffffffa000247947 */ /* 0x000fea000383ffff */
.L_x_69:
[----:B-1----:R-:W-:-:S07]  /*9910*/  MOV R0, UR7 ;  /* 0x0000000700007c02 */ /* 0x002fce0008000f00 */
.L_x_172:
[----:B-1----:R1:W2:Y:S02]  /*9920*/  SYNCS.PHASECHK.TRANS64.TRYWAIT P0, [R0+URZ], R2 ;  /* 0x00000002000075a7 */ /* 0x0022a400080011ff */
[----:B--2---:R-:W-:Y:S05]  /*9930*/  @!P0 NANOSLEEP.SYNCS 0x989680 ;  /* 0x009896800000895d */ /* 0x004fea0003900000 */
[----:B------:R-:W2:Y:S02]  /*9940*/  @!P0 SYNCS.PHASECHK.TRANS64 P0, [R0+URZ], R2 ;  /* 0x00000002000085a7 */ /* 0x000ea400080010ff */
[----:B--2---:R-:W-:Y:S05]  /*9950*/  @!P0 BRA `(.L_x_172) ;  /* 0xfffffffc00f08947 */ /* 0x004fea000383ffff */
[----:B------:R-:W-:Y:S05]  /*9960*/  BRA `(.L_x_173) ;  /* 0xffffffa000307947 */ /* 0x000fea000383ffff */
.L_x_74:
[----:B--2---:R2:W3:Y:S02]  /*9970*/  SYNCS.PHASECHK.TRANS64.TRYWAIT P0, [R0+URZ+0xe0], R2 ;  /* 0x0000e002000075a7 */ /* 0x0044e400080011ff */
[----:B---3--:R-:W-:Y:S05]  /*9980*/  @!P0 NANOSLEEP.SYNCS 0x989680 ;  /* 0x009896800000895d */ /* 0x008fea0003900000 */
[----:B------:R-:W3:Y:S02]  /*9990*/  @!P0 SYNCS.PHASECHK.TRANS64 P0, [R0+URZ+0xe0], R2 ;  /* 0x0000e002000085a7 */ /* 0x000ee400080010ff */
[----:B---3--:R-:W-:Y:S05]  /*99a0*/  @!P0 BRA `(.L_x_74) ;  /* 0xfffffffc00f08947 */ /* 0x008fea000383ffff */
[----:B------:R-:W-:Y:S05]  /*99b0*/  BRA `(.L_x_174) ;  /* 0xffffffa4003c7947 */ /* 0x000fea000383ffff */
.L_x_77:
[----:B------:R-:W-:Y:S07]  /*99c0*/  MOV R0, UR7 ;  /* 0x0000000700007c02 */ /* 0x000fee0008000f00 */
.L_x_175:
[----:B--2---:R2:W3:Y:S02]  /*99d0*/  SYNCS.PHASECHK.TRANS64.TRYWAIT P0, [R0+URZ+0xd8], R2 ;  /* 0x0000d802000075a7 */ /* 0x0044e400080011ff */
[----:B---3--:R-:W-:Y:S05]  /*99e0*/  @!P0 NANOSLEEP.SYNCS 0x989680 ;  /* 0x009896800000895d */ /* 0x008fea0003900000 */
[----:B------:R-:W3:Y:S02]  /*99f0*/  @!P0 SYNCS.PHASECHK.TRANS64 P0, [R0+URZ+0xd8], R2 ;  /* 0x0000d802000085a7 */ /* 0x000ee400080010ff */
[----:B---3--:R-:W-:Y:S05]  /*9a00*/  @!P0 BRA `(.L_x_175) ;  /* 0xfffffffc00f08947 */ /* 0x008fea000383ffff */
[----:B------:R-:W-:Y:S05]  /*9a10*/  BRA `(.L_x_76) ;  /* 0xffffffa8001c7947 */ /* 0x000fea000383ffff */
.L_x_80:
[----:B------:R-:W-:Y:S07]  /*9a20*/  MOV R0, UR7 ;  /* 0x0000000700007c02 */ /* 0x000fee0008000f00 */
.L_x_176:
[----:B-1----:R1:W2:Y:S02]  /*9a30*/  SYNCS.PHASECHK.TRANS64.TRYWAIT P0, [R0+URZ+0xb0], R14 ;  /* 0x0000b00e000075a7 */ /* 0x0022a400080011ff */
[----:B--2---:R-:W-:Y:S05]  /*9a40*/  @!P0 NANOSLEEP.SYNCS 0x989680 ;  /* 0x009896800000895d */ /* 0x004fea0003900000 */
[----:B------:R-:W2:Y:S02]  /*9a50*/  @!P0 SYNCS.PHASECHK.TRANS64 P0, [R0+URZ+0xb0], R14 ;  /* 0x0000b00e000085a7 */ /* 0x000ea400080010ff */
[----:B--2---:R-:W-:Y:S05]  /*9a60*/  @!P0 BRA `(.L_x_176) ;  /* 0xfffffffc00f08947 */ /* 0x004fea000383ffff */
[----:B------:R-:W-:Y:S05]  /*9a70*/  BRA `(.L_x_177) ;  /* 0xffffffa800947947 */ /* 0x000fea000383ffff */
.L_x_81:
[----:B------:R-:W-:Y:S07]  /*9a80*/  MOV R0, UR7 ;  /* 0x0000000700007c02 */ /* 0x000fee0008000f00 */
.L_x_178:
[----:B-1----:R1:W2:Y:S02]  /*9a90*/  SYNCS.PHASECHK.TRANS64.TRYWAIT P0, [R0+URZ+0xb8], R14 ;  /* 0x0000b80e000075a7 */ /* 0x0022a400080011ff */
[----:B--2---:R-:W-:Y:S05]  /*9aa0*/  @!P0 NANOSLEEP.SYNCS 0x989680 ;  /* 0x009896800000895d */ /* 0x004fea0003900000 */
[----:B------:R-:W2:Y:S02]  /*9ab0*/  @!P0 SYNCS.PHASECHK.TRANS64 P0, [R0+URZ+0xb8], R14 ;  /* 0x0000b80e000085a7 */ /* 0x000ea400080010ff */
[----:B--2---:R-:W-:Y:S05]  /*9ac0*/  @!P0 BRA `(.L_x_178) ;  /* 0xfffffffc00f08947 */ /* 0x004fea000383ffff */
[----:B------:R-:W-:Y:S05]  /*9ad0*/  BRA `(.L_x_179) ;  /* 0xffffffa800cc7947 */ /* 0x000fea000383ffff */
.L_x_82:
[----:B------:R-:W-:Y:S07]  /*9ae0*/  MOV R0, UR7 ;  /* 0x0000000700007c02 */ /* 0x000fee0008000f00 */
.L_x_180:
[----:B-1----:R1:W2:Y:S02]  /*9af0*/  SYNCS.PHASECHK.TRANS64.TRYWAIT P0, [R0+URZ+0xc0], R14 ;  /* 0x0000c00e000075a7 */ /* 0x0022a400080011ff */
[----:B--2---:R-:W-:Y:S05]  /*9b00*/  @!P0 NANOSLEEP.SYNCS 0x989680 ;  /* 0x009896800000895d */ /* 0x004fea0003900000 */
[----:B------:R-:W2:Y:S02]  /*9b10*/  @!P0 SYNCS.PHASECHK.TRANS64 P0, [R0+URZ+0xc0], R14 ;  /* 0x0000c00e000085a7 */ /* 0x000ea400080010ff */
[----:B--2---:R-:W-:Y:S05]  /*9b20*/  @!P0 BRA `(.L_x_180) ;  /* 0xfffffffc00f08947 */ /* 0x004fea000383ffff */
[----:B------:R-:W-:Y:S05]  /*9b30*/  BRA `(.L_x_181) ;  /* 0xffffffac00107947 */ /* 0x000fea000383ffff */
.L_x_83:
[----:B------:R-:W-:Y:S07]  /*9b40*/  MOV R0, UR7 ;  /* 0x0000000700007c02 */ /* 0x000fee0008000f00 */
.L_x_182:
[----:B-1----:R1:W2:Y:S02]  /*9b50*/  SYNCS.PHASECHK.TRANS64.TRYWAIT P0, [R0+URZ+0xc8], R14 ;  /* 0x0000c80e000075a7 */ /* 0x0022a400080011ff */
[----:B--2---:R-:W-:Y:S05]  /*9b60*/  @!P0 NANOSLEEP.SYNCS 0x989680 ;  /* 0x009896800000895d */ /* 0x004fea0003900000 */
[----:B------:R-:W2:Y:S02]  /*9b70*/  @!P0 SYNCS.PHASECHK.TRANS64 P0, [R0+URZ+0xc8], R14 ;  /* 0x0000c80e000085a7 */ /* 0x000ea400080010ff */
[----:B--2---:R-:W-:Y:S05]  /*9b80*/  @!P0 BRA `(.L_x_182) ;  /* 0xfffffffc00f08947 */ /* 0x004fea000383ffff */
[----:B------:R-:W-:Y:S05]  /*9b90*/  BRA `(.L_x_183) ;  /* 0xffffffac00947947 */ /* 0x000fea000383ffff */
.L_x_85:
[----:B------:R-:W-:-:S07]  /*9ba0*/  MOV R0, UR7 ;  /* 0x0000000700007c02 */ /* 0x000fce0008000f00 */
.L_x_184:
[----:B-1----:R1:W3:Y:S02]  /*9bb0*/  SYNCS.PHASECHK.TRANS64.TRYWAIT P0, [R0+URZ+0xb0], R2 ;  /* 0x0000b002000075a7 */ /* 0x0022e400080011ff */
[----:B---3--:R-:W-:Y:S05]  /*9bc0*/  @!P0 NANOSLEEP.SYNCS 0x989680 ;  /* 0x009896800000895d */ /* 0x008fea0003900000 */
[----:B------:R-:W3:Y:S02]  /*9bd0*/  @!P0 SYNCS.PHASECHK.TRANS64 P0, [R0+URZ+0xb0], R2 ;  /* 0x0000b002000085a7 */ /* 0x000ee400080010ff */
[----:B---3--:R-:W-:Y:S05]  /*9be0*/  @!P0 BRA `(.L_x_184) ;  /* 0xfffffffc00f08947 */ /* 0x008fea000383ffff */
[----:B------:R-:W-:Y:S05]  /*9bf0*/  BRA `(.L_x_185) ;  /* 0xffffffb000047947 */ /* 0x000fea000383ffff */
.L_x_86:
[----:B-1----:R-:W-:-:S07]  /*9c00*/  MOV R0, UR7 ;  /* 0x0000000700007c02 */ /* 0x002fce0008000f00 */
.L_x_186:
[----:B-1----:R1:W3:Y:S02]  /*9c10*/  SYNCS.PHASECHK.TRANS64.TRYWAIT P0, [R0+URZ+0xb8], R2 ;  /* 0x0000b802000075a7 */ /* 0x0022e400080011ff */
[----:B---3--:R-:W-:Y:S05]  /*9c20*/  @!P0 NANOSLEEP.SYNCS 0x989680 ;  /* 0x009896800000895d */ /* 0x008fea0003900000 */
[----:B------:R-:W3:Y:S02]  /*9c30*/  @!P0 SYNCS.PHASECHK.TRANS64 P0, [R0+URZ+0xb8], R2 ;  /* 0x0000b802000085a7 */ /* 0x000ee400080010ff */
[----:B---3--:R-:W-:Y:S05]  /*9c40*/  @!P0 BRA `(.L_x_186) ;  /* 0xfffffffc00f08947 */ /* 0x008fea000383ffff */
[----:B------:R-:W-:Y:S05]  /*9c50*/  BRA `(.L_x_187) ;  /* 0xffffffac00f47947 */ /* 0x000fea000383ffff */
.L_x_87:
[----:B-1----:R-:W-:-:S07]  /*9c60*/  MOV R0, UR7 ;  /* 0x0000000700007c02 */ /* 0x002fce0008000f00 */
.L_x_188:
[----:B-1----:R1:W3:Y:S02]  /*9c70*/  SYNCS.PHASECHK.TRANS64.TRYWAIT P0, [R0+URZ+0xc0], R2 ;  /* 0x0000c002000075a7 */ /* 0x0022e400080011ff */
[----:B---3--:R-:W-:Y:S05]  /*9c80*/  @!P0 NANOSLEEP.SYNCS 0x989680 ;  /* 0x009896800000895d */ /* 0x008fea0003900000 */
[----:B------:R-:W3:Y:S02]  /*9c90*/  @!P0 SYNCS.PHASECHK.TRANS64 P0, [R0+URZ+0xc0], R2 ;  /* 0x0000c002000085a7 */ /* 0x000ee400080010ff */
[----:B---3--:R-:W-:Y:S05]  /*9ca0*/  @!P0 BRA `(.L_x_188) ;  /* 0xfffffffc00f08947 */ /* 0x008fea000383ffff */
[----:B------:R-:W-:Y:S05]  /*9cb0*/  BRA `(.L_x_189) ;  /* 0xffffffac00e47947 */ /* 0x000fea000383ffff */
.L_x_89:
[----:B--2---:R2:W4:Y:S02]  /*9cc0*/  SYNCS.PHASECHK.TRANS64.TRYWAIT P0, [R0+URZ+0xe0], R2 ;  /* 0x0000e002000075a7 */ /* 0x00452400080011ff */
[----:B----4-:R-:W-:Y:S05]  /*9cd0*/  @!P0 NANOSLEEP.SYNCS 0x989680 ;  /* 0x009896800000895d */ /* 0x010fea0003900000 */
[----:B------:R-:W4:Y:S02]  /*9ce0*/  @!P0 SYNCS.PHASECHK.TRANS64 P0, [R0+URZ+0xe0], R2 ;  /* 0x0000e002000085a7 */ /* 0x000f2400080010ff */
[----:B----4-:R-:W-:Y:S05]  /*9cf0*/  @!P0 BRA `(.L_x_89) ;  /* 0xfffffffc00f08947 */ /* 0x010fea000383ffff */
[----:B------:R-:W-:Y:S05]  /*9d00*/  BRA `(.L_x_190) ;  /* 0xffffffb000b87947 */ /* 0x000fea000383ffff */
.L_x_100:
[----:B-1----:R-:W-:Y:S04]  /*9d10*/  MOV R0, UR48 ;  /* 0x0000003000007c02 */ /* 0x002fe80008000f00 */
[----:B------:R1:W3:Y:S03]  /*9d20*/  SYNCS.PHASECHK.TRANS64.TRYWAIT P1, [R0+URZ+0x90], R3 ;  /* 0x00009003000075a7 */ /* 0x0002e600080211ff */
[----:B---3--:R-:W-:Y:S05]  /*9d30*/  @!P1 NANOSLEEP.SYNCS 0x989680 ;  /* 0x009896800000995d */ /* 0x008fea0003900000 */
[----:B------:R-:W3:Y:S02]  /*9d40*/  @!P1 SYNCS.PHASECHK.TRANS64 P1, [R0+URZ+0x90], R3 ;  /* 0x00009003000095a7 */ /* 0x000ee400080210ff */
[----:B---3--:R-:W-:Y:S05]  /*9d50*/  @!P1 BRA `(.L_x_100) ;  /* 0xfffffffc00ec9947 */ /* 0x008fea000383ffff */
[----:B------:R-:W-:Y:S05]  /*9d60*/  BRA `(.L_x_99) ;  /* 0xffffffbc00f07947 */ /* 0x000fea000383ffff */
.L_x_102:
[----:B-1----:R1:W2:Y:S02]  /*9d70*/  SYNCS.PHASECHK.TRANS64.TRYWAIT P0, [R64+URZ+0x100], R2 ;  /* 0x00010002400075a7 */ /* 0x0022a400080011ff */
[----:B--2---:R-:W-:Y:S05]  /*9d80*/  @!P0 NANOSLEEP.SYNCS 0x989680 ;  /* 0x009896800000895d */ /* 0x004fea0003900000 */
[----:B------:R-:W2:Y:S02]  /*9d90*/  @!P0 SYNCS.PHASECHK.TRANS64 P0, [R64+URZ+0x100], R2 ;  /* 0x00010002400085a7 */ /* 0x000ea400080010ff */
[----:B--2---:R-:W-:Y:S05]  /*9da0*/  @!P0 BRA `(.L_x_102) ;  /* 0xfffffffc00f08947 */ /* 0x004fea000383ffff */
[----:B------:R-:W-:Y:S05]  /*9db0*/  BRA `(.L_x_101) ;  /* 0xffffffc0001c7947 */ /* 0x000fea000383ffff */
.L_x_111:
[----:B--2---:R2:W3:Y:S02]  /*9dc0*/  SYNCS.PHASECHK.TRANS64.TRYWAIT P0, [R2+URZ+0x90], R0 ;  /* 0x00009000020075a7 */ /* 0x0044e400080011ff */
[----:B---3--:R-:W-:Y:S05]  /*9dd0*/  @!P0 NANOSLEEP.SYNCS 0x989680 ;  /* 0x009896800000895d */ /* 0x008fea0003900000 */
[----:B------:R-:W3:Y:S02]  /*9de0*/  @!P0 SYNCS.PHASECHK.TRANS64 P0, [R2+URZ+0x90], R0 ;  /* 0x00009000020085a7 */ /* 0x000ee400080010ff */
[----:B---3--:R-:W-:Y:S05]  /*9df0*/  @!P0 BRA `(.L_x_111) ;  /* 0xfffffffc00f08947 */ /* 0x008fea000383ffff */
[----:B------:R-:W-:Y:S05]  /*9e00*/  BRA `(.L_x_110) ;  /* 0xffffffcc00007947 */ /* 0x000fea000383ffff */
.L_x_119:
[----:B--2---:R2:W3:Y:S02]  /*9e10*/  SYNCS.PHASECHK.TRANS64.TRYWAIT P0, [R0+URZ+0x90], R5 ;  /* 0x00009005000075a7 */ /* 0x0044e400080011ff */
[----:B---3--:R-:W-:Y:S05]  /*9e20*/  @!P0 NANOSLEEP.SYNCS 0x989680 ;  /* 0x009896800000895d */ /* 0x008fea0003900000 */
[----:B------:R-:W3:Y:S02]  /*9e30*/  @!P0 SYNCS.PHASECHK.TRANS64 P0, [R0+URZ+0x90], R5 ;  /* 0x00009005000085a7 */ /* 0x000ee400080010ff */
[----:B---3--:R-:W-:Y:S05]  /*9e40*/  @!P0 BRA `(.L_x_119) ;  /* 0xfffffffc00f08947 */ /* 0x008fea000383ffff */
[----:B------:R-:W-:Y:S05]  /*9e50*/  BRA `(.L_x_118) ;  /* 0xffffffd800047947 */ /* 0x000fea000383ffff */
.L_x_127:
[----:B--2---:R2:W3:Y:S02]  /*9e60*/  SYNCS.PHASECHK.TRANS64.TRYWAIT P0, [R2+URZ+0x90], R0 ;  /* 0x00009000020075a7 */ /* 0x0044e400080011ff */
[----:B---3--:R-:W-:Y:S05]  /*9e70*/  @!P0 NANOSLEEP.SYNCS 0x989680 ;  /* 0x009896800000895d */ /* 0x008fea0003900000 */
[----:B------:R-:W3:Y:S02]  /*9e80*/  @!P0 SYNCS.PHASECHK.TRANS64 P0, [R2+URZ+0x90], R0 ;  /* 0x00009000020085a7 */ /* 0x000ee400080010ff */
[----:B---3--:R-:W-:Y:S05]  /*9e90*/  @!P0 BRA `(.L_x_127) ;  /* 0xfffffffc00f08947 */ /* 0x008fea000383ffff */
[----:B------:R-:W-:Y:S05]  /*9ea0*/  BRA `(.L_x_126) ;  /* 0xffffffe400087947 */ /* 0x000fea000383ffff */
        .weak           $__internal_0_$__cuda_sm10x_tcgen05_guardrail_trap_col_being_dealloced_not_returned_by_alloc
        .type           $__internal_0_$__cuda_sm10x_tcgen05_guardrail_trap_col_being_dealloced_not_returned_by_alloc,@function
        .size           $__internal_0_$__cuda_sm10x_tcgen05_guardrail_trap_col_being_dealloced_not_returned_by_alloc,($__internal_1_$__cuda_sm10x_tcgen05_guardrail_trap_phase_invalid_during_alloc - $__internal_0_$__cuda_sm10x_tcgen05_guardrail_trap_col_being_dealloced_not_returned_by_alloc)
$__internal_0_$__cuda_sm10x_tcgen05_guardrail_trap_col_being_dealloced_not_returned_by_alloc:
[----:B------:R-:W-:Y:S05]  /*9eb0*/  BPT.TRAP 0x1 ;  /* 0x000000040000795c */ /* 0x000fea0000300000 */
[----:B------:R-:W-:-:S04]  /*9ec0*/  HFMA2 R3, -RZ, RZ, 0, 0 ;  /* 0x00000000ff037431 */ /* 0x000fc800000001ff */
[----:B------:R-:W-:Y:S05]  /*9ed0*/  RET.REL.NODEC R2 `(_ZN7cutlass13device_kernelINS_4gemm6kernel13GemmUniversalIN4cute5tupleIJiiiiEEENS1_10collective13CollectiveMmaINS1_35MainloopSm100TmaUmmaWarpSpecializedILi9ELi2ELi4ENS5_IJNS4_1CILi1EEESB_SB_EEEEENS5_IJNSA_ILi64EEENSA_ILi256EEENSA_ILi32EEEEEENS_6half_tENS5_IJlSB_lEEESI_SJ_NS4_8TiledMMAINS4_8MMA_AtomIJNS4_20SM100_MMA_F16BF16_SSISI_SI_fLi64ELi256ELNS4_4UMMA5MajorE0ELSO_0ELNSN_7ScaleInE0ELSP_0EEEEEENS4_6LayoutISC_NS5_IJNSA_ILi0EEEST_ST_EEEEENS5_IJNS4_10UnderscoreESW_SW_EEEEENS4_13SM90_TMA_LOADENS4_14ComposedLayoutINS4_7SwizzleILi2ELi4ELi3EEENS4_18smem_ptr_flag_bitsILi16EEENSS_INS5_IJNSA_ILi8EEESG_EEENS5_IJSG_SB_EEEEEEEvNS4_8identityESZ_S19_vS1A_EENS_8epilogue10collective18CollectiveEpilogueINS1C_23Sm100TmaWarpSpecializedILi4ELi2ELi32ELb1ELb0EEEJSH_NS5_IJNSS_ISE_SB_EES1H_EEESI_SJ_SI_SJ_NS1C_6fusion15FusionCallbacksIS1G_NS1J_17LinearCombinationISI_fSI_fLNS_15FloatRoundStyleE2EEESH_S1I_JEEENS4_5SM1004TMEM4LOAD26SM100_TMEM_LOAD_16dp256b8xESZ_NS10_INS11_ILi3ELi4ELi3EEES14_NSS_INS5_IJS15_SE_EEENS5_IJSE_SB_EEEEEEENS4_17SM75_U32x4_LDSM_NENS4_14SM90_TMA_STOREES1X_NS4_17SM90_U32x4_STSM_NENS4_39AutoVectorizingCopyWithAssumedAlignmentILi128EEEEEEvvEEEEvNT_6ParamsE) ;  /* 0xffffff6002487950 */ /* 0x000fea0003c3ffff */
        .weak           $__internal_1_$__cuda_sm10x_tcgen05_guardrail_trap_phase_invalid_during_alloc
        .type           $__internal_1_$__cuda_sm10x_tcgen05_guardrail_trap_phase_invalid_during_alloc,@function
        .size           $__internal_1_$__cuda_sm10x_tcgen05_guardrail_trap_phase_invalid_during_alloc,($__internal_2_$__cuda_sm10x_tcgen05_guardrail_trap_unallocated_columns_being_dealloced - $__internal_1_$__cuda_sm10x_tcgen05_guardrail_trap_phase_invalid_during_alloc)
$__internal_1_$__cuda_sm10x_tcgen05_guardrail_trap_phase_invalid_during_alloc:
[----:B------:R-:W-:Y:S05]  /*9ee0*/  BPT.TRAP 0x1 ;  /* 0x000000040000795c */ /* 0x000fea0000300000 */
[----:B------:R-:W-:-:S04]  /*9ef0*/  MOV R3, 0x0 ;  /* 0x0000000000037802 */ /* 0x000fc80000000f00 */
[----:B------:R-:W-:Y:S05]  /*9f00*/  RET.REL.NODEC R2 `(_ZN7cutlass13device_kernelINS_4gemm6kernel13GemmUniversalIN4cute5tupleIJiiiiEEENS1_10collective13CollectiveMmaINS1_35MainloopSm100TmaUmmaWarpSpecializedILi9ELi2ELi4ENS5_IJNS4_1CILi1EEESB_SB_EEEEENS5_IJNSA_ILi64EEENSA_ILi256EEENSA_ILi32EEEEEENS_6half_tENS5_IJlSB_lEEESI_SJ_NS4_8TiledMMAINS4_8MMA_AtomIJNS4_20SM100_MMA_F16BF16_SSISI_SI_fLi64ELi256ELNS4_4UMMA5MajorE0ELSO_0ELNSN_7ScaleInE0ELSP_0EEEEEENS4_6LayoutISC_NS5_IJNSA_ILi0EEEST_ST_EEEEENS5_IJNS4_10UnderscoreESW_SW_EEEEENS4_13SM90_TMA_LOADENS4_14ComposedLayoutINS4_7SwizzleILi2ELi4ELi3EEENS4_18smem_ptr_flag_bitsILi16EEENSS_INS5_IJNSA_ILi8EEESG_EEENS5_IJSG_SB_EEEEEEEvNS4_8identityESZ_S19_vS1A_EENS_8epilogue10collective18CollectiveEpilogueINS1C_23Sm100TmaWarpSpecializedILi4ELi2ELi32ELb1ELb0EEEJSH_NS5_IJNSS_ISE_SB_EES1H_EEESI_SJ_SI_SJ_NS1C_6fusion15FusionCallbacksIS1G_NS1J_17LinearCombinationISI_fSI_fLNS_15FloatRoundStyleE2EEESH_S1I_JEEENS4_5SM1004TMEM4LOAD26SM100_TMEM_LOAD_16dp256b8xESZ_NS10_INS11_ILi3ELi4ELi3EEES14_NSS_INS5_IJS15_SE_EEENS5_IJSE_SB_EEEEEEENS4_17SM75_U32x4_LDSM_NENS4_14SM90_TMA_STOREES1X_NS4_17SM90_U32x4_STSM_NENS4_39AutoVectorizingCopyWithAssumedAlignmentILi128EEEEEEvvEEEEvNT_6ParamsE) ;  /* 0xffffff60023c7950 */ /* 0x000fea0003c3ffff */
        .weak           $__internal_2_$__cuda_sm10x_tcgen05_guardrail_trap_unallocated_columns_being_dealloced
        .type           $__internal_2_$__cuda_sm10x_tcgen05_guardrail_trap_unallocated_columns_being_dealloced,@function
        .size           $__internal_2_$__cuda_sm10x_tcgen05_guardrail_trap_unallocated_columns_being_dealloced,(.L_x_192 - $__internal_2_$__cuda_sm10x_tcgen05_guardrail_trap_unallocated_columns_being_dealloced)
$__internal_2_$__cuda_sm10x_tcgen05_guardrail_trap_unallocated_columns_being_dealloced:
[----:B------:R-:W-:Y:S05]  /*9f10*/  BPT.TRAP 0x1 ;  /* 0x000000040000795c */ /* 0x000fea0000300000 */
[----:B------:R-:W-:-:S04]  /*9f20*/  HFMA2 R3, -RZ, RZ, 0, 0 ;  /* 0x00000000ff037431 */ /* 0x000fc800000001ff */
[----:B------:R-:W-:Y:S05]  /*9f30*/  RET.REL.NODEC R2 `(_ZN7cutlass13device_kernelINS_4gemm6kernel13GemmUniversalIN4cute5tupleIJiiiiEEENS1_10collective13CollectiveMmaINS1_35MainloopSm100TmaUmmaWarpSpecializedILi9ELi2ELi4ENS5_IJNS4_1CILi1EEESB_SB_EEEEENS5_IJNSA_ILi64EEENSA_ILi256EEENSA_ILi32EEEEEENS_6half_tENS5_IJlSB_lEEESI_SJ_NS4_8TiledMMAINS4_8MMA_AtomIJNS4_20SM100_MMA_F16BF16_SSISI_SI_fLi64ELi256ELNS4_4UMMA5MajorE0ELSO_0ELNSN_7ScaleInE0ELSP_0EEEEEENS4_6LayoutISC_NS5_IJNSA_ILi0EEEST_ST_EEEEENS5_IJNS4_10UnderscoreESW_SW_EEEEENS4_13SM90_TMA_LOADENS4_14ComposedLayoutINS4_7SwizzleILi2ELi4ELi3EEENS4_18smem_ptr_flag_bitsILi16EEENSS_INS5_IJNSA_ILi8EEESG_EEENS5_IJSG_SB_EEEEEEEvNS4_8identityESZ_S19_vS1A_EENS_8epilogue10collective18CollectiveEpilogueINS1C_23Sm100TmaWarpSpecializedILi4ELi2ELi32ELb1ELb0EEEJSH_NS5_IJNSS_ISE_SB_EES1H_EEESI_SJ_SI_SJ_NS1C_6fusion15FusionCallbacksIS1G_NS1J_17LinearCombinationISI_fSI_fLNS_15FloatRoundStyleE2EEESH_S1I_JEEENS4_5SM1004TMEM4LOAD26SM100_TMEM_LOAD_16dp256b8xESZ_NS10_INS11_ILi3ELi4ELi3EEES14_NSS_INS5_IJS15_SE_EEENS5_IJSE_SB_EEEEEEENS4_17SM75_U32x4_LDSM_NENS4_14SM90_TMA_STOREES1X_NS4_17SM90_U32x4_STSM_NENS4_39AutoVectorizingCopyWithAssumedAlignmentILi128EEEEEEvvEEEEvNT_6ParamsE) ;  /* 0xffffff6002307950 */ /* 0x000fea0003c3ffff */
.L_x_191:
[----:B------:R-:W-:-:S00]  /*9f40*/  BRA `(.L_x_191) ;  /* 0xfffffffc00fc7947 */ /* 0x000fc0000383ffff */
[----:B------:R-:W-:-:S00]  /*9f50*/  NOP ;  /* 0x0000000000007918 */ /* 0x000fc00000000000 */
        /* <DEDUP_REMOVED lines=10> */
.L_x_192:


//--------------------- .nv.global.init           --------------------------
	.section	.nv.global.init,"aw",@progbits
.nv.global.init:
	.type		$str$27,@object
	.size		$str$27,($str$28 - $str$27)
$str$27:
        /*0000*/ 	.byte	0x28, 0x61, 0x64, 0x64, 0x72, 0x65, 0x73, 0x73, 0x20, 0x26, 0x20, 0x6d, 0x61, 0x73, 0x6b, 0x29
        /*0010*/ 	.byte	0x20, 0x3d, 0x3d, 0x20, 0x30, 0x00
	.type		$str$28,@object
	.size		$str$28,($str$26 - $str$28)
$str$28:
        /*0016*/ 	.byte	0x2f, 0x74, 0x6d, 0x70, 0x2f, 0x63, 0x75, 0x74, 0x6c, 0x61, 0x73, 0x73, 0x5f, 0x73, 0x77, 0x65
        /*0026*/ 	.byte	0x65, 0x70, 0x5f, 0x73, 0x72, 0x63, 0x2f, 0x69, 0x6e, 0x63, 0x6c, 0x75, 0x64, 0x65, 0x2f, 0x63
        /*0036*/ 	.byte	0x75, 0x74, 0x65, 0x2f, 0x70, 0x6f, 0x69, 0x6e, 0x74, 0x65, 0x72, 0x5f, 0x66, 0x6c, 0x61, 0x67
        /*0046*/ 	.byte	0x67, 0x65, 0x64, 0x2e, 0x68, 0x70, 0x70, 0x00
	.type		$str$26,@object
	.size		$str$26,($str$25 - $str$26)
$str$26:
        /*004e*/ 	.byte	0x2f, 0x74, 0x6d, 0x70, 0x2f, 0x63, 0x75, 0x74, 0x6c, 0x61, 0x73, 0x73, 0x5f, 0x73, 0x77, 0x65
        /*005e*/ 	.byte	0x65, 0x70, 0x5f, 0x73, 0x72, 0x63, 0x2f, 0x69, 0x6e, 0x63, 0x6c, 0x75, 0x64, 0x65, 0x2f, 0x63
        /*006e*/ 	.byte	0x75, 0x74, 0x65, 0x2f, 0x61, 0x74, 0x6f, 0x6d, 0x2f, 0x63, 0x6f, 0x70, 0x79, 0x5f, 0x74, 0x72
        /*007e*/ 	.byte	0x61, 0x69, 0x74, 0x73, 0x5f, 0x73, 0x6d, 0x31, 0x30, 0x30, 0x2e, 0x68, 0x70, 0x70, 0x00
	.type		$str$25,@object
	.size		$str$25,(__unnamed_1 - $str$25)
$str$25:
        /*008d*/ 	.byte	0x28, 0x28, 0x75, 0x69, 0x6e, 0x74, 0x33, 0x32, 0x5f, 0x74, 0x28, 0x74, 0x68, 0x72, 0x65, 0x61
        /*009d*/ 	.byte	0x64, 0x49, 0x64, 0x78, 0x2e, 0x78, 0x29, 0x20, 0x2f, 0x20, 0x33, 0x32, 0x29, 0x20, 0x25, 0x20
        /*00ad*/ 	.byte	0x34, 0x29, 0x20, 0x3d, 0x3d, 0x20, 0x28, 0x28, 0x28, 0x74, 0x6d, 0x65, 0x6d, 0x5f, 0x61, 0x64
        /*00bd*/ 	.byte	0x64, 0x72, 0x20, 0x3e, 0x3e, 0x20, 0x31, 0x36, 0x29, 0x20, 0x2f, 0x20, 0x33, 0x32, 0x29, 0x20
        /*00cd*/ 	.byte	0x25, 0x20, 0x34, 0x29, 0x00
	.type		__unnamed_1,@object
	.size		__unnamed_1,(__unnamed_2 - __unnamed_1)
__unnamed_1:
        /*00d2*/ 	.byte	0x61, 0x75, 0x74, 0x6f, 0x20, 0x63, 0x75, 0x74, 0x65, 0x3a, 0x3a, 0x61, 0x73, 0x5f, 0x70, 0x6f
        /* <DEDUP_REMOVED lines=24> */
        /*0262*/ 	.byte	0x3e, 0x3e, 0x3e, 0x5d, 0x00
	.type		__unnamed_2,@object
	.size		__unnamed_2,(.L_2 - __unnamed_2)
__unnamed_2:
        /* <DEDUP_REMOVED lines=46> */
        /*0547*/ 	.byte	0x75, 0x74, 0x65, 0x3a, 0x3a, 0x43, 0x3c, 0x30, 0x3e, 0x3e, 0x3e, 0x3e, 0x5d, 0x00
.L_2:


//--------------------- .nv.shared._ZN7cutlass13device_kernelINS_4gemm6kernel13GemmUniversalIN4cute5tupleIJiiiiEEENS1_10collective13CollectiveMmaINS1_35MainloopSm100TmaUmmaWarpSpecializedILi9ELi2ELi4ENS5_IJNS4_1CILi1EEESB_SB_EEEEENS5_IJNSA_ILi64EEENSA_ILi256EEENSA_ILi32EEEEEENS_6half_tENS5_IJlSB_lEEESI_SJ_NS4_8TiledMMAINS4_8MMA_AtomIJNS4_20SM100_MMA_F16BF16_SSISI_SI_fLi64ELi256ELNS4_4UMMA5MajorE0ELSO_0ELNSN_7ScaleInE0ELSP_0EEEEEENS4_6LayoutISC_NS5_IJNSA_ILi0EEEST_ST_EEEEENS5_IJNS4_10UnderscoreESW_SW_EEEEENS4_13SM90_TMA_LOADENS4_14ComposedLayoutINS4_7SwizzleILi2ELi4ELi3EEENS4_18smem_ptr_flag_bitsILi16EEENSS_INS5_IJNSA_ILi8EEESG_EEENS5_IJSG_SB_EEEEEEEvNS4_8identityESZ_S19_vS1A_EENS_8epilogue10collective18CollectiveEpilogueINS1C_23Sm100TmaWarpSpecializedILi4ELi2ELi32ELb1ELb0EEEJSH_NS5_IJNSS_ISE_SB_EES1H_EEESI_SJ_SI_SJ_NS1C_6fusion15FusionCallbacksIS1G_NS1J_17LinearCombinationISI_fSI_fLNS_15FloatRoundStyleE2EEESH_S1I_JEEENS4_5SM1004TMEM4LOAD26SM100_TMEM_LOAD_16dp256b8xESZ_NS10_INS11_ILi3ELi4ELi3EEES14_NSS_INS5_IJS15_SE_EEENS5_IJSE_SB_EEEEEEENS4_17SM75_U32x4_LDSM_NENS4_14SM90_TMA_STOREES1X_NS4_17SM90_U32x4_STSM_NENS4_39AutoVectorizingCopyWithAssumedAlignmentILi128EEEEEEvvEEEEvNT_6ParamsE --------------------------
	.section	.nv.shared._ZN7cutlass13device_kernelINS_4gemm6kernel13GemmUniversalIN4cute5tupleIJiiiiEEENS1_10collective13CollectiveMmaINS1_35MainloopSm100TmaUmmaWarpSpecializedILi9ELi2ELi4ENS5_IJNS4_1CILi1EEESB_SB_EEEEENS5_IJNSA_ILi64EEENSA_ILi256EEENSA_ILi32EEEEEENS_6half_tENS5_IJlSB_lEEESI_SJ_NS4_8TiledMMAINS4_8MMA_AtomIJNS4_20SM100_MMA_F16BF16_SSISI_SI_fLi64ELi256ELNS4_4UMMA5MajorE0ELSO_0ELNSN_7ScaleInE0ELSP_0EEEEEENS4_6LayoutISC_NS5_IJNSA_ILi0EEEST_ST_EEEEENS5_IJNS4_10UnderscoreESW_SW_EEEEENS4_13SM90_TMA_LOADENS4_14ComposedLayoutINS4_7SwizzleILi2ELi4ELi3EEENS4_18smem_ptr_flag_bitsILi16EEENSS_INS5_IJNSA_ILi8EEESG_EEENS5_IJSG_SB_EEEEEEEvNS4_8identityESZ_S19_vS1A_EENS_8epilogue10collective18CollectiveEpilogueINS1C_23Sm100TmaWarpSpecializedILi4ELi2ELi32ELb1ELb0EEEJSH_NS5_IJNSS_ISE_SB_EES1H_EEESI_SJ_SI_SJ_NS1C_6fusion15FusionCallbacksIS1G_NS1J_17LinearCombinationISI_fSI_fLNS_15FloatRoundStyleE2EEESH_S1I_JEEENS4_5SM1004TMEM4LOAD26SM100_TMEM_LOAD_16dp256b8xESZ_NS10_INS11_ILi3ELi4ELi3EEES14_NSS_INS5_IJS15_SE_EEENS5_IJSE_SB_EEEEEEENS4_17SM75_U32x4_LDSM_NENS4_14SM90_TMA_STOREES1X_NS4_17SM90_U32x4_STSM_NENS4_39AutoVectorizingCopyWithAssumedAlignmentILi128EEEEEEvvEEEEvNT_6ParamsE,"aw",@nobits
	.sectionflags	@""
	.align	16
	.zero		1024


//--------------------- .nv.shared.reserved.0     --------------------------
	.section	.nv.shared.reserved.0,"aw",@nobits
	.weak		__nv_reservedSMEM_offset_0_alias
	.size		__nv_reservedSMEM_offset_0_alias, 0, 64
	.other		__nv_reservedSMEM_offset_0_alias,@"STO_CUDA_RESERVED_SHARED STV_DEFAULT"
__nv_reservedSMEM_offset_0_alias:
	.zero		0
.nv.shared.reserved.0:
	.zero		64
	.weak		__nv_reservedSMEM_tcgen05_partition
	.type		__nv_reservedSMEM_tcgen05_partition,@object
	.size		__nv_reservedSMEM_tcgen05_partition,(.L_0 - __nv_reservedSMEM_tcgen05_partition)
__nv_reservedSMEM_tcgen05_partition:
	.zero		32
.L_0:


//--------------------- .nv.global                --------------------------
	.section	.nv.global,"aw",@nobits
.nv.global:
	.type		_ZN40_INTERNAL_45ab7cde_4_k_cu_85f85694_160994cute1_E,@object
	.size		_ZN40_INTERNAL_45ab7cde_4_k_cu_85f85694_160994cute1_E,(_ZN40_INTERNAL_45ab7cde_4_k_cu_85f85694_160994cuda3std3__45__cpo6cbeginE - _ZN40_INTERNAL_45ab7cde_4_k_cu_85f85694_160994cute1_E)
_ZN40_INTERNAL_45ab7cde_4_k_cu_85f85694_160994cute1_E:
	.zero		1
	.type		_ZN40_INTERNAL_45ab7cde_4_k_cu_85f85694_160994cuda3std3__45__cpo6cbeginE,@object
	.size		_ZN40_INTERNAL_45ab7cde_4_k_cu_85f85694_160994cuda3std3__45__cpo6cbeginE,(_ZN40_INTERNAL_45ab7cde_4_k_cu_85f85694_160994cuda3std3__48in_placeE - _ZN40_INTERNAL_45ab7cde_4_k_cu_85f85694_160994cuda3std3__45__cpo6cbeginE)
_ZN40_INTERNAL_45ab7cde_4_k_cu_85f85694_160994cuda3std3__45__cpo6cbeginE:
	.zero		1
	.type		_ZN40_INTERNAL_45ab7cde_4_k_cu_85f85694_160994cuda3std3__48in_placeE,@object
	.size		_ZN40_INTERNAL_45ab7cde_4_k_cu_85f85694_160994cuda3std3__48in_placeE,(_ZN40_INTERNAL_45ab7cde_4_k_cu_85f85694_160994cuda3std6ranges3__45__cpo9iter_moveE - _ZN40_INTERNAL_45ab7cde_4_k_cu_85f85694_160994cuda3std3__48in_placeE)
_ZN40_INTERNAL_45ab7cde_4_k_cu_85f85694_160994cuda3std3__48in_placeE:
	.zero		1
	.type		_ZN40_INTERNAL_45ab7cde_4_k_cu_85f85694_160994cuda3std6ranges3__45__cpo9iter_moveE,@object
	.size		_ZN40_INTERNAL_45ab7cde_4_k_cu_85f85694_160994cuda3std6ranges3__45__cpo9iter_moveE,(_ZN40_INTERNAL_45ab7cde_4_k_cu_85f85694_160994cuda3std3__45__cpo5beginE - _ZN40_INTERNAL_45ab7cde_4_k_cu_85f85694_160994cuda3std6ranges3__45__cpo9iter_moveE)
_ZN40_INTERNAL_45ab7cde_4_k_cu_85f85694_160994cuda3std6ranges3__45__cpo9iter_moveE:
	.zero		1
	.type		_ZN40_INTERNAL_45ab7cde_4_k_cu_85f85694_160994cuda3std3__45__cpo5beginE,@object
	.size		_ZN40_INTERNAL_45ab7cde_4_k_cu_85f85694_160994cuda3std3__45__cpo5beginE,(_ZN40_INTERNAL_45ab7cde_4_k_cu_85f85694_160994cuda3std3__442_GLOBAL__N__45ab7cde_4_k_cu_85f85694_160996ignoreE - _ZN40_INTERNAL_45ab7cde_4_k_cu_85f85694_160994cuda3std3__45__cpo5beginE)
_ZN40_INTERNAL_45ab7cde_4_k_cu_85f85694_160994cuda3std3__45__cpo5beginE:
	.zero		1
	.type		_ZN40_INTERNAL_45ab7cde_4_k_cu_85f85694_160994cuda3std3__442_GLOBAL__N__45ab7cde_4_k_cu_85f85694_160996ignoreE,@object
	.size		_ZN40_INTERNAL_45ab7cde_4_k_cu_85f85694_160994cuda3std3__442_GLOBAL__N__45ab7cde_4_k_cu_85f85694_160996ignoreE,(_ZN40_INTERNAL_45ab7cde_4_k_cu_85f85694_160994cute7productE - _ZN40_INTERNAL_45ab7cde_4_k_cu_85f85694_160994cuda3std3__442_GLOBAL__N__45ab7cde_4_k_cu_85f85694_160996ignoreE)
_ZN40_INTERNAL_45ab7cde_4_k_cu_85f85694_160994cuda3std3__442_GLOBAL__N__45ab7cde_4_k_cu_85f85694_160996ignoreE:
	.zero		1
	.type		_ZN40_INTERNAL_45ab7cde_4_k_cu_85f85694_160994cute7productE,@object
	.size		_ZN40_INTERNAL_45ab7cde_4_k_cu_85f85694_160994cute7productE,(_ZN40_INTERNAL_45ab7cde_4_k_cu_85f85694_160994cuda3std3__45__cpo3endE - _ZN40_INTERNAL_45ab7cde_4_k_cu_85f85694_160994cute7productE)
_ZN40_INTERNAL_45ab7cde_4_k_cu_85f85694_160994cute7productE:
	.zero		1
	.type		_ZN40_INTERNAL_45ab7cde_4_k_cu_85f85694_160994cuda3std3__45__cpo3endE,@object
	.size		_ZN40_INTERNAL_45ab7cde_4_k_cu_85f85694_160994cuda3std3__45__cpo3endE,(_ZN40_INTERNAL_45ab7cde_4_k_cu_85f85694_160994cuda3std3__419piecewise_constructE - _ZN40_INTERNAL_45ab7cde_4_k_cu_85f85694_160994cuda3std3__45__cpo3endE)
_ZN40_INTERNAL_45ab7cde_4_k_cu_85f85694_160994cuda3std3__45__cpo3endE:
	.zero		1
	.type		_ZN40_INTERNAL_45ab7cde_4_k_cu_85f85694_160994cuda3std3__419piecewise_constructE,@object
	.size		_ZN40_INTERNAL_45ab7cde_4_k_cu_85f85694_160994cuda3std3__419piecewise_constructE,(_ZN40_INTERNAL_45ab7cde_4_k_cu_85f85694_160994cuda3std3__45__cpo4cendE - _ZN40_INTERNAL_45ab7cde_4_k_cu_85f85694_160994cuda3std3__419piecewise_constructE)
_ZN40_INTERNAL_45ab7cde_4_k_cu_85f85694_160994cuda3std3__419piecewise_constructE:
	.zero		1
	.type		_ZN40_INTERNAL_45ab7cde_4_k_cu_85f85694_160994cuda3std3__45__cpo4cendE,@object
	.size		_ZN40_INTERNAL_45ab7cde_4_k_cu_85f85694_160994cuda3std3__45__cpo4cendE,(_ZN40_INTERNAL_45ab7cde_4_k_cu_85f85694_160994cuda3std6ranges3__45__cpo4swapE - _ZN40_INTERNAL_45ab7cde_4_k_cu_85f85694_160994cuda3std3__45__cpo4cendE)
_ZN40_INTERNAL_45ab7cde_4_k_cu_85f85694_160994cuda3std3__45__cpo4cendE:
	.zero		1
	.type		_ZN40_INTERNAL_45ab7cde_4_k_cu_85f85694_160994cuda3std6ranges3__45__cpo4swapE,@object
	.size		_ZN40_INTERNAL_45ab7cde_4_k_cu_85f85694_160994cuda3std6ranges3__45__cpo4swapE,(.L_10 - _ZN40_INTERNAL_45ab7cde_4_k_cu_85f85694_160994cuda3std6ranges3__45__cpo4swapE)
_ZN40_INTERNAL_45ab7cde_4_k_cu_85f85694_160994cuda3std6ranges3__45__cpo4swapE:
	.zero		1
.L_10:


//--------------------- .nv.constant0._ZN7cutlass13device_kernelINS_4gemm6kernel13GemmUniversalIN4cute5tupleIJiiiiEEENS1_10collective13CollectiveMmaINS1_35MainloopSm100TmaUmmaWarpSpecializedILi9ELi2ELi4ENS5_IJNS4_1CILi1EEESB_SB_EEEEENS5_IJNSA_ILi64EEENSA_ILi256EEENSA_ILi32EEEEEENS_6half_tENS5_IJlSB_lEEESI_SJ_NS4_8TiledMMAINS4_8MMA_AtomIJNS4_20SM100_MMA_F16BF16_SSISI_SI_fLi64ELi256ELNS4_4UMMA5MajorE0ELSO_0ELNSN_7ScaleInE0ELSP_0EEEEEENS4_6LayoutISC_NS5_IJNSA_ILi0EEEST_ST_EEEEENS5_IJNS4_10UnderscoreESW_SW_EEEEENS4_13SM90_TMA_LOADENS4_14ComposedLayoutINS4_7SwizzleILi2ELi4ELi3EEENS4_18smem_ptr_flag_bitsILi16EEENSS_INS5_IJNSA_ILi8EEESG_EEENS5_IJSG_SB_EEEEEEEvNS4_8identityESZ_S19_vS1A_EENS_8epilogue10collective18CollectiveEpilogueINS1C_23Sm100TmaWarpSpecializedILi4ELi2ELi32ELb1ELb0EEEJSH_NS5_IJNSS_ISE_SB_EES1H_EEESI_SJ_SI_SJ_NS1C_6fusion15FusionCallbacksIS1G_NS1J_17LinearCombinationISI_fSI_fLNS_15FloatRoundStyleE2EEESH_S1I_JEEENS4_5SM1004TMEM4LOAD26SM100_TMEM_LOAD_16dp256b8xESZ_NS10_INS11_ILi3ELi4ELi3EEES14_NSS_INS5_IJS15_SE_EEENS5_IJSE_SB_EEEEEEENS4_17SM75_U32x4_LDSM_NENS4_14SM90_TMA_STOREES1X_NS4_17SM90_U32x4_STSM_NENS4_39AutoVectorizingCopyWithAssumedAlignmentILi128EEEEEEvvEEEEvNT_6ParamsE --------------------------
	.section	.nv.constant0._ZN7cutlass13device_kernelINS_4gemm6kernel13GemmUniversalIN4cute5tupleIJiiiiEEENS1_10collective13CollectiveMmaINS1_35MainloopSm100TmaUmmaWarpSpecializedILi9ELi2ELi4ENS5_IJNS4_1CILi1EEESB_SB_EEEEENS5_IJNSA_ILi64EEENSA_ILi256EEENSA_ILi32EEEEEENS_6half_tENS5_IJlSB_lEEESI_SJ_NS4_8TiledMMAINS4_8MMA_AtomIJNS4_20SM100_MMA_F16BF16_SSISI_SI_fLi64ELi256ELNS4_4UMMA5MajorE0ELSO_0ELNSN_7ScaleInE0ELSP_0EEEEEENS4_6LayoutISC_NS5_IJNSA_ILi0EEEST_ST_EEEEENS5_IJNS4_10UnderscoreESW_SW_EEEEENS4_13SM90_TMA_LOADENS4_14ComposedLayoutINS4_7SwizzleILi2ELi4ELi3EEENS4_18smem_ptr_flag_bitsILi16EEENSS_INS5_IJNSA_ILi8EEESG_EEENS5_IJSG_SB_EEEEEEEvNS4_8identityESZ_S19_vS1A_EENS_8epilogue10collective18CollectiveEpilogueINS1C_23Sm100TmaWarpSpecializedILi4ELi2ELi32ELb1ELb0EEEJSH_NS5_IJNSS_ISE_SB_EES1H_EEESI_SJ_SI_SJ_NS1C_6fusion15FusionCallbacksIS1G_NS1J_17LinearCombinationISI_fSI_fLNS_15FloatRoundStyleE2EEESH_S1I_JEEENS4_5SM1004TMEM4LOAD26SM100_TMEM_LOAD_16dp256b8xESZ_NS10_INS11_ILi3ELi4ELi3EEES14_NSS_INS5_IJS15_SE_EEENS5_IJSE_SB_EEEEEEENS4_17SM75_U32x4_LDSM_NENS4_14SM90_TMA_STOREES1X_NS4_17SM90_U32x4_STSM_NENS4_39AutoVectorizingCopyWithAssumedAlignmentILi128EEEEEEvvEEEEvNT_6ParamsE,"a",@progbits
	.sectionflags	@""
	.align	4
.nv.constant0._ZN7cutlass13device_kernelINS_4gemm6kernel13GemmUniversalIN4cute5tupleIJiiiiEEENS1_10collective13CollectiveMmaINS1_35MainloopSm100TmaUmmaWarpSpecializedILi9ELi2ELi4ENS5_IJNS4_1CILi1EEESB_SB_EEEEENS5_IJNSA_ILi64EEENSA_ILi256EEENSA_ILi32EEEEEENS_6half_tENS5_IJlSB_lEEESI_SJ_NS4_8TiledMMAINS4_8MMA_AtomIJNS4_20SM100_MMA_F16BF16_SSISI_SI_fLi64ELi256ELNS4_4UMMA5MajorE0ELSO_0ELNSN_7ScaleInE0ELSP_0EEEEEENS4_6LayoutISC_NS5_IJNSA_ILi0EEEST_ST_EEEEENS5_IJNS4_10UnderscoreESW_SW_EEEEENS4_13SM90_TMA_LOADENS4_14ComposedLayoutINS4_7SwizzleILi2ELi4ELi3EEENS4_18smem_ptr_flag_bitsILi16EEENSS_INS5_IJNSA_ILi8EEESG_EEENS5_IJSG_SB_EEEEEEEvNS4_8identityESZ_S19_vS1A_EENS_8epilogue10collective18CollectiveEpilogueINS1C_23Sm100TmaWarpSpecializedILi4ELi2ELi32ELb1ELb0EEEJSH_NS5_IJNSS_ISE_SB_EES1H_EEESI_SJ_SI_SJ_NS1C_6fusion15FusionCallbacksIS1G_NS1J_17LinearCombinationISI_fSI_fLNS_15FloatRoundStyleE2EEESH_S1I_JEEENS4_5SM1004TMEM4LOAD26SM100_TMEM_LOAD_16dp256b8xESZ_NS10_INS11_ILi3ELi4ELi3EEES14_NSS_INS5_IJS15_SE_EEENS5_IJSE_SB_EEEEEEENS4_17SM75_U32x4_LDSM_NENS4_14SM90_TMA_STOREES1X_NS4_17SM90_U32x4_STSM_NENS4_39AutoVectorizingCopyWithAssumedAlignmentILi128EEEEEEvvEEEEvNT_6ParamsE:
	.zero		2944


//--------------------- SYMBOLS --------------------------

	.type		.nv.reservedSmem.offset0,@object
	.size		.nv.reservedSmem.offset0,0x4
	.type		.nv.reservedSmem.cap,@object
	.size		.nv.reservedSmem.cap,0x4
	.type		__assertfail,@function
